	.target	sm_90a

	.elftype	@"ET_EXEC"


//--------------------- .note.nv.tkinfo           --------------------------
	.section	.note.nv.tkinfo,"",@"SHT_NOTE"
	.sectionflags	@"SHF_NOTE_NV_TKINFO"
	.tkinfo
        /*0018*/ 	.word	0x00000002
        /*0030*/ 	.string	""
        /*0030*/ 	.string	"ptxas"
        /*0030*/ 	.string	"Cuda compilation tools, release 13.0, V13.0.88"
        /*0030*/ 	.string	"Build cuda_13.0.r13.0/compiler.36424714_0"
        /*0030*/ 	.string	"-arch sm_90a -m 64 "



//--------------------- .note.nv.cuinfo           --------------------------
	.section	.note.nv.cuinfo,"",@"SHT_NOTE"
	.sectionflags	@"SHF_NOTE_NV_CUINFO"
        /*0018*/ 	.short	0x0002
        /*001a*/ 	.short	0x005a
        /*001c*/ 	.short	0x0082
	.zero		2


//--------------------- .nv.info                  --------------------------
	.section	.nv.info,"",@"SHT_CUDA_INFO"
	.align	4


	//----- nvinfo : EIATTR_REGCOUNT
	.align		4
        /*0000*/ 	.byte	0x04, 0x2f
        /*0002*/ 	.short	(.L_15 - .L_14)
	.align		4
.L_14:
        /*0004*/ 	.word	index@(_ZN7cutlass13device_kernelINS_4gemm6kernel13GemmUniversalIN4cute5tupleIJiiiiEEENS1_10collective13CollectiveMmaINS1_34MainloopSm90TmaGmmaWarpSpecializedILi2ENS5_IJNS4_1CILi1EEENSA_ILi4EEESB_EEENS1_35KernelTmaWarpSpecializedCooperativeEEENS5_IJNSA_ILi128EEESG_NSA_ILi64EEEEEENS_6half_tENS5_IJSB_llEEESJ_SK_NS4_8TiledMMAINS4_8MMA_AtomIJNS4_4SM904GMMA26MMA_64x128x16_F32F16F16_SSILNSO_5MajorE1ELSQ_1ELNSO_7ScaleInE1ELSR_1EEEEEENS4_6LayoutINS5_IJNSA_ILi2EEESB_SB_EEENS5_IJSB_NSA_ILi0EEESX_EEEEENS5_IJNS4_10UnderscoreES10_S10_EEEEENS4_23SM90_TMA_LOAD_MULTICASTENS4_14ComposedLayoutINS4_7SwizzleILi3ELi4ELi3EEENS4_18smem_ptr_flag_bitsILi16EEENSU_INS5_IJSH_NSA_ILi8EEEEEENS5_IJSB_SH_EEEEEEEvNS4_8identityENS4_13SM90_TMA_LOADES1D_vS1E_EENS_8epilogue10collective6detail29Sm90TmaWarpSpecializedAdapterINS1I_15DefaultEpilogueISJ_NS5_IJlSB_lEEES1M_NS1H_6thread17LinearCombinationISJ_Li1EffLNS1N_9ScaleType4KindE0ELNS_15FloatRoundStyleE2ESJ_EENS1_15EpilogueDefaultEEEEEvvEEEEvNT_6ParamsE)
        /*0008*/ 	.word	0x000000a8


	//----- nvinfo : EIATTR_FRAME_SIZE
	.align		4
.L_15:
        /*000c*/ 	.byte	0x04, 0x11
        /*000e*/ 	.short	(.L_17 - .L_16)
	.align		4
.L_16:
        /*0010*/ 	.word	index@(_ZN7cutlass13device_kernelINS_4gemm6kernel13GemmUniversalIN4cute5tupleIJiiiiEEENS1_10collective13CollectiveMmaINS1_34MainloopSm90TmaGmmaWarpSpecializedILi2ENS5_IJNS4_1CILi1EEENSA_ILi4EEESB_EEENS1_35KernelTmaWarpSpecializedCooperativeEEENS5_IJNSA_ILi128EEESG_NSA_ILi64EEEEEENS_6half_tENS5_IJSB_llEEESJ_SK_NS4_8TiledMMAINS4_8MMA_AtomIJNS4_4SM904GMMA26MMA_64x128x16_F32F16F16_SSILNSO_5MajorE1ELSQ_1ELNSO_7ScaleInE1ELSR_1EEEEEENS4_6LayoutINS5_IJNSA_ILi2EEESB_SB_EEENS5_IJSB_NSA_ILi0EEESX_EEEEENS5_IJNS4_10UnderscoreES10_S10_EEEEENS4_23SM90_TMA_LOAD_MULTICASTENS4_14ComposedLayoutINS4_7SwizzleILi3ELi4ELi3EEENS4_18smem_ptr_flag_bitsILi16EEENSU_INS5_IJSH_NSA_ILi8EEEEEENS5_IJSB_SH_EEEEEEEvNS4_8identityENS4_13SM90_TMA_LOADES1D_vS1E_EENS_8epilogue10collective6detail29Sm90TmaWarpSpecializedAdapterINS1I_15DefaultEpilogueISJ_NS5_IJlSB_lEEES1M_NS1H_6thread17LinearCombinationISJ_Li1EffLNS1N_9ScaleType4KindE0ELNS_15FloatRoundStyleE2ESJ_EENS1_15EpilogueDefaultEEEEEvvEEEEvNT_6ParamsE)
        /*0014*/ 	.word	0x00000000


	//----- nvinfo : EIATTR_MIN_STACK_SIZE
	.align		4
.L_17:
        /*0018*/ 	.byte	0x04, 0x12
        /*001a*/ 	.short	(.L_19 - .L_18)
	.align		4
.L_18:
        /*001c*/ 	.word	index@(_ZN7cutlass13device_kernelINS_4gemm6kernel13GemmUniversalIN4cute5tupleIJiiiiEEENS1_10collective13CollectiveMmaINS1_34MainloopSm90TmaGmmaWarpSpecializedILi2ENS5_IJNS4_1CILi1EEENSA_ILi4EEESB_EEENS1_35KernelTmaWarpSpecializedCooperativeEEENS5_IJNSA_ILi128EEESG_NSA_ILi64EEEEEENS_6half_tENS5_IJSB_llEEESJ_SK_NS4_8TiledMMAINS4_8MMA_AtomIJNS4_4SM904GMMA26MMA_64x128x16_F32F16F16_SSILNSO_5MajorE1ELSQ_1ELNSO_7ScaleInE1ELSR_1EEEEEENS4_6LayoutINS5_IJNSA_ILi2EEESB_SB_EEENS5_IJSB_NSA_ILi0EEESX_EEEEENS5_IJNS4_10UnderscoreES10_S10_EEEEENS4_23SM90_TMA_LOAD_MULTICASTENS4_14ComposedLayoutINS4_7SwizzleILi3ELi4ELi3EEENS4_18smem_ptr_flag_bitsILi16EEENSU_INS5_IJSH_NSA_ILi8EEEEEENS5_IJSB_SH_EEEEEEEvNS4_8identityENS4_13SM90_TMA_LOADES1D_vS1E_EENS_8epilogue10collective6detail29Sm90TmaWarpSpecializedAdapterINS1I_15DefaultEpilogueISJ_NS5_IJlSB_lEEES1M_NS1H_6thread17LinearCombinationISJ_Li1EffLNS1N_9ScaleType4KindE0ELNS_15FloatRoundStyleE2ESJ_EENS1_15EpilogueDefaultEEEEEvvEEEEvNT_6ParamsE)
        /*0020*/ 	.word	0x00000000
.L_19:


//--------------------- .nv.compat                --------------------------
	.section	.nv.compat,"",@"SHT_CUDA_COMPAT_INFO"
	.align	4
        /*0000*/ 	.byte	0x02, 0x09, 0x01, 0x00, 0x02, 0x02, 0x04, 0x00, 0x02, 0x05, 0x05, 0x00, 0x03, 0x07, 0x01, 0x01
        /*0010*/ 	.byte	0x02, 0x03, 0x01, 0x00, 0x02, 0x06, 0x01, 0x00, 0x04, 0x0b, 0x08, 0x00, 0x00, 0x00, 0x00, 0x00
        /*0020*/ 	.byte	0x00, 0x00, 0x00, 0x00


//--------------------- .nv.info._ZN7cutlass13device_kernelINS_4gemm6kernel13GemmUniversalIN4cute5tupleIJiiiiEEENS1_10collective13CollectiveMmaINS1_34MainloopSm90TmaGmmaWarpSpecializedILi2ENS5_IJNS4_1CILi1EEENSA_ILi4EEESB_EEENS1_35KernelTmaWarpSpecializedCooperativeEEENS5_IJNSA_ILi128EEESG_NSA_ILi64EEEEEENS_6half_tENS5_IJSB_llEEESJ_SK_NS4_8TiledMMAINS4_8MMA_AtomIJNS4_4SM904GMMA26MMA_64x128x16_F32F16F16_SSILNSO_5MajorE1ELSQ_1ELNSO_7ScaleInE1ELSR_1EEEEEENS4_6LayoutINS5_IJNSA_ILi2EEESB_SB_EEENS5_IJSB_NSA_ILi0EEESX_EEEEENS5_IJNS4_10UnderscoreES10_S10_EEEEENS4_23SM90_TMA_LOAD_MULTICASTENS4_14ComposedLayoutINS4_7SwizzleILi3ELi4ELi3EEENS4_18smem_ptr_flag_bitsILi16EEENSU_INS5_IJSH_NSA_ILi8EEEEEENS5_IJSB_SH_EEEEEEEvNS4_8identityENS4_13SM90_TMA_LOADES1D_vS1E_EENS_8epilogue10collective6detail29Sm90TmaWarpSpecializedAdapterINS1I_15DefaultEpilogueISJ_NS5_IJlSB_lEEES1M_NS1H_6thread17LinearCombinationISJ_Li1EffLNS1N_9ScaleType4KindE0ELNS_15FloatRoundStyleE2ESJ_EENS1_15EpilogueDefaultEEEEEvvEEEEvNT_6ParamsE --------------------------
	.section	.nv.info._ZN7cutlass13device_kernelINS_4gemm6kernel13GemmUniversalIN4cute5tupleIJiiiiEEENS1_10collective13CollectiveMmaINS1_34MainloopSm90TmaGmmaWarpSpecializedILi2ENS5_IJNS4_1CILi1EEENSA_ILi4EEESB_EEENS1_35KernelTmaWarpSpecializedCooperativeEEENS5_IJNSA_ILi128EEESG_NSA_ILi64EEEEEENS_6half_tENS5_IJSB_llEEESJ_SK_NS4_8TiledMMAINS4_8MMA_AtomIJNS4_4SM904GMMA26MMA_64x128x16_F32F16F16_SSILNSO_5MajorE1ELSQ_1ELNSO_7ScaleInE1ELSR_1EEEEEENS4_6LayoutINS5_IJNSA_ILi2EEESB_SB_EEENS5_IJSB_NSA_ILi0EEESX_EEEEENS5_IJNS4_10UnderscoreES10_S10_EEEEENS4_23SM90_TMA_LOAD_MULTICASTENS4_14ComposedLayoutINS4_7SwizzleILi3ELi4ELi3EEENS4_18smem_ptr_flag_bitsILi16EEENSU_INS5_IJSH_NSA_ILi8EEEEEENS5_IJSB_SH_EEEEEEEvNS4_8identityENS4_13SM90_TMA_LOADES1D_vS1E_EENS_8epilogue10collective6detail29Sm90TmaWarpSpecializedAdapterINS1I_15DefaultEpilogueISJ_NS5_IJlSB_lEEES1M_NS1H_6thread17LinearCombinationISJ_Li1EffLNS1N_9ScaleType4KindE0ELNS_15FloatRoundStyleE2ESJ_EENS1_15EpilogueDefaultEEEEEvvEEEEvNT_6ParamsE,"",@"SHT_CUDA_INFO"
	.sectionflags	@""
	.align	4


	//----- nvinfo : EIATTR_CUDA_API_VERSION
	.align		4
        /*0000*/ 	.byte	0x04, 0x37
        /*0002*/ 	.short	(.L_21 - .L_20)
.L_20:
        /*0004*/ 	.word	0x00000082


	//----- nvinfo : EIATTR_KPARAM_INFO
	.align		4
.L_21:
        /*0008*/ 	.byte	0x04, 0x17
        /*000a*/ 	.short	(.L_23 - .L_22)
.L_22:
        /*000c*/ 	.word	0x00000000
        /*0010*/ 	.short	0x0000
        /*0012*/ 	.short	0x0070
        /*0014*/ 	.byte	0x00, 0xf0, 0x01, 0x10


	//----- nvinfo : EIATTR_SPARSE_MMA_MASK
	.align		4
.L_23:
        /*0018*/ 	.byte	0x03, 0x50
        /*001a*/ 	.short	0x0000


	//----- nvinfo : EIATTR_MAXREG_COUNT
	.align		4
        /*001c*/ 	.byte	0x03, 0x1b
        /*001e*/ 	.short	0x00a8


	//----- nvinfo : EIATTR_NUM_BARRIERS
	.align		4
        /*0020*/ 	.byte	0x02, 0x4c
        /*0022*/ 	.byte	0x01
	.zero		1


	//----- nvinfo : EIATTR_EXTERNS
	.align		4
        /*0024*/ 	.byte	0x04, 0x0f
        /*0026*/ 	.short	(.L_25 - .L_24)


	//   ....[0]....
	.align		4
.L_24:
        /*0028*/ 	.word	index@(__assertfail)


	//----- nvinfo : EIATTR_MERCURY_ISA_VERSION
	.align		4
.L_25:
        /*002c*/ 	.byte	0x03, 0x5f
        /*002e*/ 	.short	0x0101


	//----- nvinfo : EIATTR_INT_WARP_WIDE_INSTR_OFFSETS
	.align		4
        /*0030*/ 	.byte	0x04, 0x31
        /*0032*/ 	.short	(.L_27 - .L_26)


	//   ....[0]....
.L_26:
        /*0034*/ 	.word	0x00000430


	//   ....[1]....
        /*0038*/ 	.word	0x00000450


	//   ....[2]....
        /*003c*/ 	.word	0x00000600


	//   ....[3]....
        /*0040*/ 	.word	0x00001e40


	//----- nvinfo : EIATTR_COOP_GROUP_MASK_REGIDS
	.align		4
.L_27:
        /*0044*/ 	.byte	0x04, 0x29
        /*0046*/ 	.short	(.L_29 - .L_28)


	//   ....[0]....
.L_28:
        /*0048*/ 	.word	0xffffffff


	//   ....[1]....
        /*004c*/ 	.word	0xffffffff


	//   ....[2]....
        /*0050*/ 	.word	0xffffffff


	//   ....[3]....
        /*0054*/ 	.word	0xffffffff


	//   ....[4]....
        /*0058*/ 	.word	0xffffffff


	//   ....[5]....
        /*005c*/ 	.word	0xffffffff


	//----- nvinfo : EIATTR_COOP_GROUP_INSTR_OFFSETS
	.align		4
.L_29:
        /*0060*/ 	.byte	0x04, 0x28
        /*0062*/ 	.short	(.L_31 - .L_30)


	//   ....[0]....
.L_30:
        /*0064*/ 	.word	0x00000060


	//   ....[1]....
        /*0068*/ 	.word	0x00000070


	//   ....[2]....
        /*006c*/ 	.word	0x00000130


	//   ....[3]....
        /*0070*/ 	.word	0x00000280


	//   ....[4]....
        /*0074*/ 	.word	0x00000750


	//   ....[5]....
        /*0078*/ 	.word	0x000013d0


	//----- nvinfo : EIATTR_REG_RECONFIG
	.align		4
.L_31:
        /*007c*/ 	.byte	0x01, 0x54
	.zero		2


	//----- nvinfo : EIATTR_SYSCALL_OFFSETS
	.align		4
        /*0080*/ 	.byte	0x04, 0x46
        /*0082*/ 	.short	(.L_33 - .L_32)


	//   ....[0]....
.L_32:
        /*0084*/ 	.word	0x000015b0


	//----- nvinfo : EIATTR_MBARRIER_INSTR_OFFSETS
	.align		4
.L_33:
        /*0088*/ 	.byte	0x04, 0x39
        /*008a*/ 	.short	(.L_35 - .L_34)


	//   ....[0]....
.L_34:
        /*008c*/ 	.word	0x00000230
        /*0090*/ 	.word	0x000000ff
        /*0094*/ 	.word	0x00000000
        /*0098*/ 	.short	0x0100
        /*009a*/ 	.byte	0x08
	.zero		1


	//   ....[1]....
        /*009c*/ 	.word	0x00000240
        /*00a0*/ 	.word	0x000000ff
        /*00a4*/ 	.word	0x00000010
        /*00a8*/ 	.short	0x0100
        /*00aa*/ 	.byte	0x08
	.zero		1


	//   ....[2]....
        /*00ac*/ 	.word	0x00000250
        /*00b0*/ 	.word	0x000000ff
        /*00b4*/ 	.word	0x00000008
        /*00b8*/ 	.short	0x0100
        /*00ba*/ 	.byte	0x08
	.zero		1


	//   ....[3]....
        /*00bc*/ 	.word	0x00000260
        /*00c0*/ 	.word	0x000000ff
        /*00c4*/ 	.word	0x00000018
        /*00c8*/ 	.short	0x0100
        /*00ca*/ 	.byte	0x08
	.zero		1


	//   ....[4]....
        /*00cc*/ 	.word	0x00000680
        /*00d0*/ 	.word	0x000000ff
        /*00d4*/ 	.word	0x00000030
        /*00d8*/ 	.short	0x0100
        /*00da*/ 	.byte	0x06
	.zero		1


	//   ....[5]....
        /*00dc*/ 	.word	0x00000700
        /*00e0*/ 	.word	0x000000ff
        /*00e4*/ 	.word	0x00000038
        /*00e8*/ 	.short	0x0100
        /*00ea*/ 	.byte	0x06
	.zero		1


	//   ....[6]....
        /*00ec*/ 	.word	0x00001670
        /*00f0*/ 	.word	0x00000003
        /*00f4*/ 	.word	0x00000000
        /*00f8*/ 	.short	0x010a
        /*00fa*/ 	.byte	0x3f
	.zero		1


	//   ....[7]....
        /*00fc*/ 	.word	0x000016d0
        /*0100*/ 	.word	0x00000003
        /*0104*/ 	.word	0x00000000
        /*0108*/ 	.short	0x010a
        /*010a*/ 	.byte	0x3f
	.zero		1


	//   ....[8]....
        /*010c*/ 	.word	0x00001a50
        /*0110*/ 	.word	0x00000005
        /*0114*/ 	.word	0x00000000
        /*0118*/ 	.short	0x010a
        /*011a*/ 	.byte	0x3f
	.zero		1


	//   ....[9]....
        /*011c*/ 	.word	0x00001a90
        /*0120*/ 	.word	0x00000005
        /*0124*/ 	.word	0x00000000
        /*0128*/ 	.short	0x010a
        /*012a*/ 	.byte	0x3f
	.zero		1


	//   ....[10]....
        /*012c*/ 	.word	0x00001cf0
        /*0130*/ 	.word	0x00000004
        /*0134*/ 	.word	0x00000000
        /*0138*/ 	.short	0x0101
        /*013a*/ 	.byte	0x3f
	.zero		1


	//   ....[11]....
        /*013c*/ 	.word	0x00001eb0
        /*0140*/ 	.word	0x00000000
        /*0144*/ 	.word	0x00000000
        /*0148*/ 	.short	0x0101
        /*014a*/ 	.byte	0x3f
	.zero		1


	//   ....[12]....
        /*014c*/ 	.word	0x00006f90
        /*0150*/ 	.word	0x00000014
        /*0154*/ 	.word	0x00000010
        /*0158*/ 	.short	0x010a
        /*015a*/ 	.byte	0x3f
	.zero		1


	//   ....[13]....
        /*015c*/ 	.word	0x00007420
        /*0160*/ 	.word	0x00000004
        /*0164*/ 	.word	0x00000038
        /*0168*/ 	.short	0x0101
        /*016a*/ 	.byte	0x3f
	.zero		1


	//   ....[14]....
        /*016c*/ 	.word	0x00007b40
        /*0170*/ 	.word	0x00000005
        /*0174*/ 	.word	0x00000000
        /*0178*/ 	.short	0x010a
        /*017a*/ 	.byte	0x3f
	.zero		1


	//   ....[15]....
        /*017c*/ 	.word	0x00007bc0
        /*0180*/ 	.word	0x00000009
        /*0184*/ 	.word	0x00000000
        /*0188*/ 	.short	0x010a
        /*018a*/ 	.byte	0x3f
	.zero		1


	//   ....[16]....
        /*018c*/ 	.word	0x00007c20
        /*0190*/ 	.word	0x00000003
        /*0194*/ 	.word	0x00000000
        /*0198*/ 	.short	0x010a
        /*019a*/ 	.byte	0x3f
	.zero		1


	//   ....[17]....
        /*019c*/ 	.word	0x00007c70
        /*01a0*/ 	.word	0x00000005
        /*01a4*/ 	.word	0x00000000
        /*01a8*/ 	.short	0x010a
        /*01aa*/ 	.byte	0x3f
	.zero		1


	//   ....[18]....
        /*01ac*/ 	.word	0x00007d40
        /*01b0*/ 	.word	0x00000014
        /*01b4*/ 	.word	0x00000010
        /*01b8*/ 	.short	0x010a
        /*01ba*/ 	.byte	0x3f
	.zero		1


	//   ....[19]....
        /*01bc*/ 	.word	0x00007e10
        /*01c0*/ 	.word	0x00000005
        /*01c4*/ 	.word	0x00000000
        /*01c8*/ 	.short	0x010a
        /*01ca*/ 	.byte	0x3f
	.zero		1


	//----- nvinfo : EIATTR_NUM_MBARRIERS
	.align		4
.L_35:
        /*01cc*/ 	.byte	0x03, 0x38
        /*01ce*/ 	.short	0x0006


	//----- nvinfo : EIATTR_EXIT_INSTR_OFFSETS
	.align		4
        /*01d0*/ 	.byte	0x04, 0x1c
        /*01d2*/ 	.short	(.L_37 - .L_36)


	//   ....[0]....
.L_36:
        /*01d4*/ 	.word	0x00000920


	//   ....[1]....
        /*01d8*/ 	.word	0x00001130


	//   ....[2]....
        /*01dc*/ 	.word	0x000066f0


	//   ....[3]....
        /*01e0*/ 	.word	0x00006c50


	//   ....[4]....
        /*01e4*/ 	.word	0x00007c10


	//----- nvinfo : EIATTR_MAX_THREADS
	.align		4
.L_37:
        /*01e8*/ 	.byte	0x04, 0x05
        /*01ea*/ 	.short	(.L_39 - .L_38)
.L_38:
        /*01ec*/ 	.word	0x00000180
        /*01f0*/ 	.word	0x00000001
        /*01f4*/ 	.word	0x00000001


	//----- nvinfo : EIATTR_CRS_STACK_SIZE
	.align		4
.L_39:
        /*01f8*/ 	.byte	0x04, 0x1e
        /*01fa*/ 	.short	(.L_41 - .L_40)
.L_40:
        /*01fc*/ 	.word	0x00000000


	//----- nvinfo : EIATTR_CBANK_PARAM_SIZE
	.align		4
.L_41:
        /*0200*/ 	.byte	0x03, 0x19
        /*0202*/ 	.short	0x0470


	//----- nvinfo : EIATTR_PARAM_CBANK
	.align		4
        /*0204*/ 	.byte	0x04, 0x0a
        /*0206*/ 	.short	(.L_43 - .L_42)
	.align		4
.L_42:
        /*0208*/ 	.word	index@(.nv.constant0._ZN7cutlass13device_kernelINS_4gemm6kernel13GemmUniversalIN4cute5tupleIJiiiiEEENS1_10collective13CollectiveMmaINS1_34MainloopSm90TmaGmmaWarpSpecializedILi2ENS5_IJNS4_1CILi1EEENSA_ILi4EEESB_EEENS1_35KernelTmaWarpSpecializedCooperativeEEENS5_IJNSA_ILi128EEESG_NSA_ILi64EEEEEENS_6half_tENS5_IJSB_llEEESJ_SK_NS4_8TiledMMAINS4_8MMA_AtomIJNS4_4SM904GMMA26MMA_64x128x16_F32F16F16_SSILNSO_5MajorE1ELSQ_1ELNSO_7ScaleInE1ELSR_1EEEEEENS4_6LayoutINS5_IJNSA_ILi2EEESB_SB_EEENS5_IJSB_NSA_ILi0EEESX_EEEEENS5_IJNS4_10UnderscoreES10_S10_EEEEENS4_23SM90_TMA_LOAD_MULTICASTENS4_14ComposedLayoutINS4_7SwizzleILi3ELi4ELi3EEENS4_18smem_ptr_flag_bitsILi16EEENSU_INS5_IJSH_NSA_ILi8EEEEEENS5_IJSB_SH_EEEEEEEvNS4_8identityENS4_13SM90_TMA_LOADES1D_vS1E_EENS_8epilogue10collective6detail29Sm90TmaWarpSpecializedAdapterINS1I_15DefaultEpilogueISJ_NS5_IJlSB_lEEES1M_NS1H_6thread17LinearCombinationISJ_Li1EffLNS1N_9ScaleType4KindE0ELNS_15FloatRoundStyleE2ESJ_EENS1_15EpilogueDefaultEEEEEvvEEEEvNT_6ParamsE)
        /*020c*/ 	.short	0x0210
        /*020e*/ 	.short	0x0470


	//----- nvinfo : EIATTR_SW_WAR
	.align		4
.L_43:
        /*0210*/ 	.byte	0x04, 0x36
        /*0212*/ 	.short	(.L_45 - .L_44)
.L_44:
        /*0214*/ 	.word	0x00000008
.L_45:


//--------------------- .nv.callgraph             --------------------------
	.section	.nv.callgraph,"",@"SHT_CUDA_CALLGRAPH"
	.align	4
	.sectionentsize	8
	.align		4
        /*0000*/ 	.word	0x00000000
	.align		4
        /*0004*/ 	.word	0xffffffff
	.align		4
        /*0008*/ 	.word	index@(_ZN7cutlass13device_kernelINS_4gemm6kernel13GemmUniversalIN4cute5tupleIJiiiiEEENS1_10collective13CollectiveMmaINS1_34MainloopSm90TmaGmmaWarpSpecializedILi2ENS5_IJNS4_1CILi1EEENSA_ILi4EEESB_EEENS1_35KernelTmaWarpSpecializedCooperativeEEENS5_IJNSA_ILi128EEESG_NSA_ILi64EEEEEENS_6half_tENS5_IJSB_llEEESJ_SK_NS4_8TiledMMAINS4_8MMA_AtomIJNS4_4SM904GMMA26MMA_64x128x16_F32F16F16_SSILNSO_5MajorE1ELSQ_1ELNSO_7ScaleInE1ELSR_1EEEEEENS4_6LayoutINS5_IJNSA_ILi2EEESB_SB_EEENS5_IJSB_NSA_ILi0EEESX_EEEEENS5_IJNS4_10UnderscoreES10_S10_EEEEENS4_23SM90_TMA_LOAD_MULTICASTENS4_14ComposedLayoutINS4_7SwizzleILi3ELi4ELi3EEENS4_18smem_ptr_flag_bitsILi16EEENSU_INS5_IJSH_NSA_ILi8EEEEEENS5_IJSB_SH_EEEEEEEvNS4_8identityENS4_13SM90_TMA_LOADES1D_vS1E_EENS_8epilogue10collective6detail29Sm90TmaWarpSpecializedAdapterINS1I_15DefaultEpilogueISJ_NS5_IJlSB_lEEES1M_NS1H_6thread17LinearCombinationISJ_Li1EffLNS1N_9ScaleType4KindE0ELNS_15FloatRoundStyleE2ESJ_EENS1_15EpilogueDefaultEEEEEvvEEEEvNT_6ParamsE)
	.align		4
        /*000c*/ 	.word	index@(__assertfail)
	.align		4
        /*0010*/ 	.word	0x00000000
	.align		4
        /*0014*/ 	.word	0xfffffffe
	.align		4
        /*0018*/ 	.word	0x00000000
	.align		4
        /*001c*/ 	.word	0xfffffffd
	.align		4
        /*0020*/ 	.word	0x00000000
	.align		4
        /*0024*/ 	.word	0xfffffffc


//--------------------- .nv.constant4             --------------------------
	.section	.nv.constant4,"a",@progbits
	.align	8
	.align		8
.nv.constant4:
        /*0000*/ 	.dword	__assertfail
	.align		8
        /*0008*/ 	.dword	__unnamed_1
	.align		8
        /*0010*/ 	.dword	_ZN40_INTERNAL_920e4375_4_k_cu_ea17a9d4_234724cuda3std3__45__cpo5beginE
	.align		8
        /*0018*/ 	.dword	_ZN40_INTERNAL_920e4375_4_k_cu_ea17a9d4_234724cuda3std3__45__cpo3endE
	.align		8
        /*0020*/ 	.dword	_ZN40_INTERNAL_920e4375_4_k_cu_ea17a9d4_234724cuda3std3__45__cpo6cbeginE
	.align		8
        /*0028*/ 	.dword	_ZN40_INTERNAL_920e4375_4_k_cu_ea17a9d4_234724cuda3std3__45__cpo4cendE
	.align		8
        /*0030*/ 	.dword	_ZN40_INTERNAL_920e4375_4_k_cu_ea17a9d4_234724cuda3std3__442_GLOBAL__N__920e4375_4_k_cu_ea17a9d4_234726ignoreE
	.align		8
        /*0038*/ 	.dword	_ZN40_INTERNAL_920e4375_4_k_cu_ea17a9d4_234724cuda3std3__419piecewise_constructE
	.align		8
        /*0040*/ 	.dword	_ZN40_INTERNAL_920e4375_4_k_cu_ea17a9d4_234724cuda3std3__48in_placeE
	.align		8
        /*0048*/ 	.dword	_ZN40_INTERNAL_920e4375_4_k_cu_ea17a9d4_234724cuda3std6ranges3__45__cpo4swapE
	.align		8
        /*0050*/ 	.dword	_ZN40_INTERNAL_920e4375_4_k_cu_ea17a9d4_234724cuda3std6ranges3__45__cpo9iter_moveE
	.align		8
        /*0058*/ 	.dword	_ZN40_INTERNAL_920e4375_4_k_cu_ea17a9d4_234724cute7productE
	.align		8
        /*0060*/ 	.dword	_ZN40_INTERNAL_920e4375_4_k_cu_ea17a9d4_234724cute1_E
	.align		8
        /*0068*/ 	.dword	$str$22
	.align		8
        /*0070*/ 	.dword	$str$23


//--------------------- .text._ZN7cutlass13device_kernelINS_4gemm6kernel13GemmUniversalIN4cute5tupleIJiiiiEEENS1_10collective13CollectiveMmaINS1_34MainloopSm90TmaGmmaWarpSpecializedILi2ENS5_IJNS4_1CILi1EEENSA_ILi4EEESB_EEENS1_35KernelTmaWarpSpecializedCooperativeEEENS5_IJNSA_ILi128EEESG_NSA_ILi64EEEEEENS_6half_tENS5_IJSB_llEEESJ_SK_NS4_8TiledMMAINS4_8MMA_AtomIJNS4_4SM904GMMA26MMA_64x128x16_F32F16F16_SSILNSO_5MajorE1ELSQ_1ELNSO_7ScaleInE1ELSR_1EEEEEENS4_6LayoutINS5_IJNSA_ILi2EEESB_SB_EEENS5_IJSB_NSA_ILi0EEESX_EEEEENS5_IJNS4_10UnderscoreES10_S10_EEEEENS4_23SM90_TMA_LOAD_MULTICASTENS4_14ComposedLayoutINS4_7SwizzleILi3ELi4ELi3EEENS4_18smem_ptr_flag_bitsILi16EEENSU_INS5_IJSH_NSA_ILi8EEEEEENS5_IJSB_SH_EEEEEEEvNS4_8identityENS4_13SM90_TMA_LOADES1D_vS1E_EENS_8epilogue10collective6detail29Sm90TmaWarpSpecializedAdapterINS1I_15DefaultEpilogueISJ_NS5_IJlSB_lEEES1M_NS1H_6thread17LinearCombinationISJ_Li1EffLNS1N_9ScaleType4KindE0ELNS_15FloatRoundStyleE2ESJ_EENS1_15EpilogueDefaultEEEEEvvEEEEvNT_6ParamsE --------------------------
	.section	.text._ZN7cutlass13device_kernelINS_4gemm6kernel13GemmUniversalIN4cute5tupleIJiiiiEEENS1_10collective13CollectiveMmaINS1_34MainloopSm90TmaGmmaWarpSpecializedILi2ENS5_IJNS4_1CILi1EEENSA_ILi4EEESB_EEENS1_35KernelTmaWarpSpecializedCooperativeEEENS5_IJNSA_ILi128EEESG_NSA_ILi64EEEEEENS_6half_tENS5_IJSB_llEEESJ_SK_NS4_8TiledMMAINS4_8MMA_AtomIJNS4_4SM904GMMA26MMA_64x128x16_F32F16F16_SSILNSO_5MajorE1ELSQ_1ELNSO_7ScaleInE1ELSR_1EEEEEENS4_6LayoutINS5_IJNSA_ILi2EEESB_SB_EEENS5_IJSB_NSA_ILi0EEESX_EEEEENS5_IJNS4_10UnderscoreES10_S10_EEEEENS4_23SM90_TMA_LOAD_MULTICASTENS4_14ComposedLayoutINS4_7SwizzleILi3ELi4ELi3EEENS4_18smem_ptr_flag_bitsILi16EEENSU_INS5_IJSH_NSA_ILi8EEEEEENS5_IJSB_SH_EEEEEEEvNS4_8identityENS4_13SM90_TMA_LOADES1D_vS1E_EENS_8epilogue10collective6detail29Sm90TmaWarpSpecializedAdapterINS1I_15DefaultEpilogueISJ_NS5_IJlSB_lEEES1M_NS1H_6thread17LinearCombinationISJ_Li1EffLNS1N_9ScaleType4KindE0ELNS_15FloatRoundStyleE2ESJ_EENS1_15EpilogueDefaultEEEEEvvEEEEvNT_6ParamsE,"ax",@progbits
	.align	128
.text._ZN7cutlass13device_kernelINS_4gemm6kernel13GemmUniversalIN4cute5tupleIJiiiiEEENS1_10collective13CollectiveMmaINS1_34MainloopSm90TmaGmmaWarpSpecializedILi2ENS5_IJNS4_1CILi1EEENSA_ILi4EEESB_EEENS1_35KernelTmaWarpSpecializedCooperativeEEENS5_IJNSA_ILi128EEESG_NSA_ILi64EEEEEENS_6half_tENS5_IJSB_llEEESJ_SK_NS4_8TiledMMAINS4_8MMA_AtomIJNS4_4SM904GMMA26MMA_64x128x16_F32F16F16_SSILNSO_5MajorE1ELSQ_1ELNSO_7ScaleInE1ELSR_1EEEEEENS4_6LayoutINS5_IJNSA_ILi2EEESB_SB_EEENS5_IJSB_NSA_ILi0EEESX_EEEEENS5_IJNS4_10UnderscoreES10_S10_EEEEENS4_23SM90_TMA_LOAD_MULTICASTENS4_14ComposedLayoutINS4_7SwizzleILi3ELi4ELi3EEENS4_18smem_ptr_flag_bitsILi16EEENSU_INS5_IJSH_NSA_ILi8EEEEEENS5_IJSB_SH_EEEEEEEvNS4_8identityENS4_13SM90_TMA_LOADES1D_vS1E_EENS_8epilogue10collective6detail29Sm90TmaWarpSpecializedAdapterINS1I_15DefaultEpilogueISJ_NS5_IJlSB_lEEES1M_NS1H_6thread17LinearCombinationISJ_Li1EffLNS1N_9ScaleType4KindE0ELNS_15FloatRoundStyleE2ESJ_EENS1_15EpilogueDefaultEEEEEvvEEEEvNT_6ParamsE:
        .type           _ZN7cutlass13device_kernelINS_4gemm6kernel13GemmUniversalIN4cute5tupleIJiiiiEEENS1_10collective13CollectiveMmaINS1_34MainloopSm90TmaGmmaWarpSpecializedILi2ENS5_IJNS4_1CILi1EEENSA_ILi4EEESB_EEENS1_35KernelTmaWarpSpecializedCooperativeEEENS5_IJNSA_ILi128EEESG_NSA_ILi64EEEEEENS_6half_tENS5_IJSB_llEEESJ_SK_NS4_8TiledMMAINS4_8MMA_AtomIJNS4_4SM904GMMA26MMA_64x128x16_F32F16F16_SSILNSO_5MajorE1ELSQ_1ELNSO_7ScaleInE1ELSR_1EEEEEENS4_6LayoutINS5_IJNSA_ILi2EEESB_SB_EEENS5_IJSB_NSA_ILi0EEESX_EEEEENS5_IJNS4_10UnderscoreES10_S10_EEEEENS4_23SM90_TMA_LOAD_MULTICASTENS4_14ComposedLayoutINS4_7SwizzleILi3ELi4ELi3EEENS4_18smem_ptr_flag_bitsILi16EEENSU_INS5_IJSH_NSA_ILi8EEEEEENS5_IJSB_SH_EEEEEEEvNS4_8identityENS4_13SM90_TMA_LOADES1D_vS1E_EENS_8epilogue10collective6detail29Sm90TmaWarpSpecializedAdapterINS1I_15DefaultEpilogueISJ_NS5_IJlSB_lEEES1M_NS1H_6thread17LinearCombinationISJ_Li1EffLNS1N_9ScaleType4KindE0ELNS_15FloatRoundStyleE2ESJ_EENS1_15EpilogueDefaultEEEEEvvEEEEvNT_6ParamsE,@function
        .size           _ZN7cutlass13device_kernelINS_4gemm6kernel13GemmUniversalIN4cute5tupleIJiiiiEEENS1_10collective13CollectiveMmaINS1_34MainloopSm90TmaGmmaWarpSpecializedILi2ENS5_IJNS4_1CILi1EEENSA_ILi4EEESB_EEENS1_35KernelTmaWarpSpecializedCooperativeEEENS5_IJNSA_ILi128EEESG_NSA_ILi64EEEEEENS_6half_tENS5_IJSB_llEEESJ_SK_NS4_8TiledMMAINS4_8MMA_AtomIJNS4_4SM904GMMA26MMA_64x128x16_F32F16F16_SSILNSO_5MajorE1ELSQ_1ELNSO_7ScaleInE1ELSR_1EEEEEENS4_6LayoutINS5_IJNSA_ILi2EEESB_SB_EEENS5_IJSB_NSA_ILi0EEESX_EEEEENS5_IJNS4_10UnderscoreES10_S10_EEEEENS4_23SM90_TMA_LOAD_MULTICASTENS4_14ComposedLayoutINS4_7SwizzleILi3ELi4ELi3EEENS4_18smem_ptr_flag_bitsILi16EEENSU_INS5_IJSH_NSA_ILi8EEEEEENS5_IJSB_SH_EEEEEEEvNS4_8identityENS4_13SM90_TMA_LOADES1D_vS1E_EENS_8epilogue10collective6detail29Sm90TmaWarpSpecializedAdapterINS1I_15DefaultEpilogueISJ_NS5_IJlSB_lEEES1M_NS1H_6thread17LinearCombinationISJ_Li1EffLNS1N_9ScaleType4KindE0ELNS_15FloatRoundStyleE2ESJ_EENS1_15EpilogueDefaultEEEEEvvEEEEvNT_6ParamsE,(.L_x_193 - _ZN7cutlass13device_kernelINS_4gemm6kernel13GemmUniversalIN4cute5tupleIJiiiiEEENS1_10collective13CollectiveMmaINS1_34MainloopSm90TmaGmmaWarpSpecializedILi2ENS5_IJNS4_1CILi1EEENSA_ILi4EEESB_EEENS1_35KernelTmaWarpSpecializedCooperativeEEENS5_IJNSA_ILi128EEESG_NSA_ILi64EEEEEENS_6half_tENS5_IJSB_llEEESJ_SK_NS4_8TiledMMAINS4_8MMA_AtomIJNS4_4SM904GMMA26MMA_64x128x16_F32F16F16_SSILNSO_5MajorE1ELSQ_1ELNSO_7ScaleInE1ELSR_1EEEEEENS4_6LayoutINS5_IJNSA_ILi2EEESB_SB_EEENS5_IJSB_NSA_ILi0EEESX_EEEEENS5_IJNS4_10UnderscoreES10_S10_EEEEENS4_23SM90_TMA_LOAD_MULTICASTENS4_14ComposedLayoutINS4_7SwizzleILi3ELi4ELi3EEENS4_18smem_ptr_flag_bitsILi16EEENSU_INS5_IJSH_NSA_ILi8EEEEEENS5_IJSB_SH_EEEEEEEvNS4_8identityENS4_13SM90_TMA_LOADES1D_vS1E_EENS_8epilogue10collective6detail29Sm90TmaWarpSpecializedAdapterINS1I_15DefaultEpilogueISJ_NS5_IJlSB_lEEES1M_NS1H_6thread17LinearCombinationISJ_Li1EffLNS1N_9ScaleType4KindE0ELNS_15FloatRoundStyleE2ESJ_EENS1_15EpilogueDefaultEEEEEvvEEEEvNT_6ParamsE)
        .other          _ZN7cutlass13device_kernelINS_4gemm6kernel13GemmUniversalIN4cute5tupleIJiiiiEEENS1_10collective13CollectiveMmaINS1_34MainloopSm90TmaGmmaWarpSpecializedILi2ENS5_IJNS4_1CILi1EEENSA_ILi4EEESB_EEENS1_35KernelTmaWarpSpecializedCooperativeEEENS5_IJNSA_ILi128EEESG_NSA_ILi64EEEEEENS_6half_tENS5_IJSB_llEEESJ_SK_NS4_8TiledMMAINS4_8MMA_AtomIJNS4_4SM904GMMA26MMA_64x128x16_F32F16F16_SSILNSO_5MajorE1ELSQ_1ELNSO_7ScaleInE1ELSR_1EEEEEENS4_6LayoutINS5_IJNSA_ILi2EEESB_SB_EEENS5_IJSB_NSA_ILi0EEESX_EEEEENS5_IJNS4_10UnderscoreES10_S10_EEEEENS4_23SM90_TMA_LOAD_MULTICASTENS4_14ComposedLayoutINS4_7SwizzleILi3ELi4ELi3EEENS4_18smem_ptr_flag_bitsILi16EEENSU_INS5_IJSH_NSA_ILi8EEEEEENS5_IJSB_SH_EEEEEEEvNS4_8identityENS4_13SM90_TMA_LOADES1D_vS1E_EENS_8epilogue10collective6detail29Sm90TmaWarpSpecializedAdapterINS1I_15DefaultEpilogueISJ_NS5_IJlSB_lEEES1M_NS1H_6thread17LinearCombinationISJ_Li1EffLNS1N_9ScaleType4KindE0ELNS_15FloatRoundStyleE2ESJ_EENS1_15EpilogueDefaultEEEEEvvEEEEvNT_6ParamsE,@"STO_CUDA_ENTRY STV_DEFAULT"
_ZN7cutlass13device_kernelINS_4gemm6kernel13GemmUniversalIN4cute5tupleIJiiiiEEENS1_10collective13CollectiveMmaINS1_34MainloopSm90TmaGmmaWarpSpecializedILi2ENS5_IJNS4_1CILi1EEENSA_ILi4EEESB_EEENS1_35KernelTmaWarpSpecializedCooperativeEEENS5_IJNSA_ILi128EEESG_NSA_ILi64EEEEEENS_6half_tENS5_IJSB_llEEESJ_SK_NS4_8TiledMMAINS4_8MMA_AtomIJNS4_4SM904GMMA26MMA_64x128x16_F32F16F16_SSILNSO_5MajorE1ELSQ_1ELNSO_7ScaleInE1ELSR_1EEEEEENS4_6LayoutINS5_IJNSA_ILi2EEESB_SB_EEENS5_IJSB_NSA_ILi0EEESX_EEEEENS5_IJNS4_10UnderscoreES10_S10_EEEEENS4_23SM90_TMA_LOAD_MULTICASTENS4_14ComposedLayoutINS4_7SwizzleILi3ELi4ELi3EEENS4_18smem_ptr_flag_bitsILi16EEENSU_INS5_IJSH_NSA_ILi8EEEEEENS5_IJSB_SH_EEEEEEEvNS4_8identityENS4_13SM90_TMA_LOADES1D_vS1E_EENS_8epilogue10collective6detail29Sm90TmaWarpSpecializedAdapterINS1I_15DefaultEpilogueISJ_NS5_IJlSB_lEEES1M_NS1H_6thread17LinearCombinationISJ_Li1EffLNS1N_9ScaleType4KindE0ELNS_15FloatRoundStyleE2ESJ_EENS1_15EpilogueDefaultEEEEEvvEEEEvNT_6ParamsE:
[----:B------:R-:W0:Y:S01]  /*0000*/  LDC R1, c[0x0][0x28] ;  /* 0x00000a00ff017b82 */ /* 0x000e220000000800 */
[----:B------:R-:W1:Y:S01]  /*0010*/  S2R R94, SR_TID.X ;  /* 0x00000000005e7919 */ /* 0x000e620000002100 */
[----:B------:R-:W-:Y:S01]  /*0020*/  ELECT P0, URZ, PT ;  /* 0x00000000003f782f */ /* 0x000fe20003800000 */
[----:B------:R-:W-:Y:S01]  /*0030*/  BSSY B0, `(.L_x_0) ;  /* 0x000000f000007945 */ /* 0x000fe20003800000 */
[--C-:B-1----:R-:W-:Y:S02]  /*0040*/  SHF.R.U32.HI R0, RZ, 0x5, R94.reuse ;  /* 0x00000005ff007819 */ /* 0x102fe4000001165e */
[----:B------:R-:W-:-:S03]  /*0050*/  SHF.R.U32.HI R10, RZ, 0x7, R94 ;  /* 0x00000007ff0a7819 */ /* 0x000fc6000001165e */
[----:B------:R-:W1:Y:S04]  /*0060*/  SHFL.IDX PT, R2, R0, RZ, 0x1f ;  /* 0x00001fff00027589 */ /* 0x000e6800000e0000 */
[----:B------:R2:W3:Y:S01]  /*0070*/  SHFL.IDX PT, R5, R10, RZ, 0x1f ;  /* 0x00001fff0a057589 */ /* 0x0004e200000e0000 */
[----:B-1----:R-:W-:-:S13]  /*0080*/  ISETP.NE.OR P0, PT, R2, RZ, !P0 ;  /* 0x000000ff0200720c */ /* 0x002fda0004705670 */
[----:B0-23--:R-:W-:Y:S05]  /*0090*/  @P0 BRA `(.L_x_1) ;  /* 0x0000000000200947 */ /* 0x00dfea0003800000 */
[----:B------:R-:W-:Y:S02]  /*00a0*/  ULDC.64 UR4, c[0x0][0x198] ;  /* 0x0000660000047ab9 */ /* 0x000fe40000000a00 */
[----:B------:R-:W-:Y:S02]  /*00b0*/  UIADD3 UR6, UP0, UR4, 0xf0, URZ ;  /* 0x000000f004067890 */ /* 0x000fe4000ff1e03f */
[----:B------:R-:W-:Y:S02]  /*00c0*/  UIADD3 UR4, UP1, UR4, 0x1f0, URZ ;  /* 0x000001f004047890 */ /* 0x000fe4000ff3e03f */
[----:B------:R-:W-:Y:S02]  /*00d0*/  UIADD3.X UR7, URZ, UR5, URZ, UP0, !UPT ;  /* 0x000000053f077290 */ /* 0x000fe400087fe43f */
[----:B------:R-:W-:-:S07]  /*00e0*/  UIADD3.X UR5, URZ, UR5, URZ, UP1, !UPT ;  /* 0x000000053f057290 */ /* 0x000fce0008ffe43f */
[----:B------:R0:W-:Y:S02]  /*00f0*/  UTMACCTL.PF [UR6] ;  /* 0x00000000060079b9 */ /* 0x0001e40008040000 */
[----:B------:R0:W-:Y:S02]  /*0100*/  UTMACCTL.PF [UR4] ;  /* 0x00000000040079b9 */ /* 0x0001e40008040000 */
[----:B0-----:R-:W-:Y:S01]  /*0110*/  NOP ;  /* 0x0000000000007918 */ /* 0x001fe20000000000 */
.L_x_1:
[----:B------:R-:W-:Y:S05]  /*0120*/  BSYNC B0 ;  /* 0x0000000000007941 */ /* 0x000fea0003800000 */
.L_x_0:
[----:B------:R-:W0:Y:S02]  /*0130*/  SHFL.IDX PT, R3, R0, RZ, 0x1f ;  /* 0x00001fff00037589 */ /* 0x000e2400000e0000 */
[----:B0-----:R-:W-:-:S13]  /*0140*/  ISETP.NE.AND P0, PT, R3, RZ, PT ;  /* 0x000000ff0300720c */ /* 0x001fda0003f05270 */
[----:B------:R-:W-:Y:S05]  /*0150*/  @P0 BRA `(.L_x_2) ;  /* 0x0000000000480947 */ /* 0x000fea0003800000 */
[----:B------:R-:W0:Y:S01]  /*0160*/  S2UR UR8, SR_CgaCtaId ;  /* 0x00000000000879c3 */ /* 0x000e220000008800 */
[----:B------:R-:W-:Y:S01]  /*0170*/  UMOV UR4, 0x400 ;  /* 0x0000040000047882 */ /* 0x000fe20000000000 */
[----:B------:R-:W-:Y:S01]  /*0180*/  UMOV UR5, 0x1 ;  /* 0x0000000100057882 */ /* 0x000fe20000000000 */
[----:B------:R-:W-:Y:S01]  /*0190*/  UMOV UR6, 0x8 ;  /* 0x0000000800067882 */ /* 0x000fe20000000000 */
[----:B------:R-:W-:Y:S01]  /*01a0*/  ELECT P0, URZ, PT ;  /* 0x00000000003f782f */ /* 0x000fe20003800000 */
[----:B------:R-:W-:-:S04]  /*01b0*/  UIADD3 UR6, -UR6, 0x100000, URZ ;  /* 0x0010000006067890 */ /* 0x000fc8000fffe13f */
[----:B------:R-:W-:Y:S02]  /*01c0*/  USHF.L.U32 UR7, UR6, 0xb, URZ ;  /* 0x0000000b06077899 */ /* 0x000fe4000800063f */
[----:B------:R-:W-:Y:S02]  /*01d0*/  USHF.L.U32 UR6, UR6, 0x1, URZ ;  /* 0x0000000106067899 */ /* 0x000fe4000800063f */
[----:B0-----:R-:W-:Y:S02]  /*01e0*/  ULEA UR8, UR8, UR4, 0x18 ;  /* 0x0000000408087291 */ /* 0x001fe4000f8ec03f */
[----:B------:R-:W-:-:S04]  /*01f0*/  UIADD3 UR4, -UR5, 0x100000, URZ ;  /* 0x0010000005047890 */ /* 0x000fc8000fffe13f */
[----:B------:R-:W-:Y:S02]  /*0200*/  USHF.L.U32 UR5, UR4, 0xb, URZ ;  /* 0x0000000b04057899 */ /* 0x000fe4000800063f */
[----:B------:R-:W-:Y:S01]  /*0210*/  USHF.L.U32 UR4, UR4, 0x1, URZ ;  /* 0x0000000104047899 */ /* 0x000fe2000800063f */
[----:B------:R-:W0:Y:S11]  /*0220*/  FENCE.VIEW.ASYNC.S ;  /* 0x00000000000073c6 */ /* 0x000e360000000000 */
[----:B0-----:R0:W1:Y:S01]  /*0230*/  SYNCS.EXCH.64 URZ, [UR8], UR4 ;  /* 0x00000004083f75b2 */ /* 0x0010620008000100 */
[----:B------:R0:W2:Y:S01]  /*0240*/  SYNCS.EXCH.64 URZ, [UR8+0x10], UR6 ;  /* 0x00001006083f75b2 */ /* 0x0000a20008000100 */
[----:B------:R0:W3:Y:S01]  /*0250*/  SYNCS.EXCH.64 URZ, [UR8+0x8], UR4 ;  /* 0x00000804083f75b2 */ /* 0x0000e20008000100 */
[----:B------:R0:W4:Y:S01]  /*0260*/  SYNCS.EXCH.64 URZ, [UR8+0x18], UR6 ;  /* 0x00001806083f75b2 */ /* 0x0001220008000100 */
[----:B------:R-:W-:Y:S01]  /*0270*/  NOP ;  /* 0x0000000000007918 */ /* 0x000fe20000000000 */
.L_x_2:
[----:B------:R-:W5:Y:S01]  /*0280*/  SHFL.IDX PT, R0, R0, RZ, 0x1f ;  /* 0x00001fff00007589 */ /* 0x000f6200000e0000 */
[----:B------:R-:W-:Y:S01]  /*0290*/  SHF.R.S32.HI R7, RZ, 0x1f, R94 ;  /* 0x0000001fff077819 */ /* 0x000fe2000001145e */
[----:B0-----:R-:W0:Y:S01]  /*02a0*/  S2UR UR8, SR_CTAID.X ;  /* 0x00000000000879c3 */ /* 0x001e220000002500 */
[----:B------:R-:W-:Y:S01]  /*02b0*/  ELECT P0, URZ, PT ;  /* 0x00000000003f782f */ /* 0x000fe20003800000 */
[----:B------:R-:W1:Y:S01]  /*02c0*/  S2R R4, SR_CTAID.Y ;  /* 0x0000000000047919 */ /* 0x000e620000002600 */
[----:B------:R-:W-:Y:S01]  /*02d0*/  LEA.HI R7, R7, R94, RZ, 0x7 ;  /* 0x0000005e07077211 */ /* 0x000fe200078f38ff */
[----:B------:R-:W-:Y:S01]  /*02e0*/  ULDC UR4, c[0x0][0x154] ;  /* 0x0000550000047ab9 */ /* 0x000fe20000000800 */
[----:B------:R-:W-:Y:S01]  /*02f0*/  SHF.R.S32.HI R8, RZ, 0x1f, R3 ;  /* 0x0000001fff087819 */ /* 0x000fe20000011403 */
[----:B------:R-:W-:Y:S01]  /*0300*/  NOP ;  /* 0x0000000000007918 */ /* 0x000fe20000000000 */
[----:B------:R-:W-:Y:S01]  /*0310*/  LOP3.LUT R7, R7, 0xffffff80, RZ, 0xc0, !PT ;  /* 0xffffff8007077812 */ /* 0x000fe200078ec0ff */
[----:B------:R-:W2:Y:S01]  /*0320*/  LDC R14, c[0x0][0x140] ;  /* 0x00005000ff0e7b82 */ /* 0x000ea20000000800 */
[----:B------:R-:W-:Y:S01]  /*0330*/  LEA.HI R8, R8, R3, RZ, 0x2 ;  /* 0x0000000308087211 */ /* 0x000fe200078f10ff */
[----:B------:R-:W-:-:S02]  /*0340*/  NOP ;  /* 0x0000000000007918 */ /* 0x000fc40000000000 */
[----:B------:R-:W-:Y:S01]  /*0350*/  IMAD.IADD R6, R94, 0x1, -R7 ;  /* 0x000000015e067824 */ /* 0x000fe200078e0a07 */
[----:B------:R-:W-:-:S03]  /*0360*/  LOP3.LUT R8, R8, 0x3ffffffc, RZ, 0xc0, !PT ;  /* 0x3ffffffc08087812 */ /* 0x000fc600078ec0ff */
[----:B------:R-:W3:Y:S01]  /*0370*/  LDC R12, c[0x0][0x144] ;  /* 0x00005100ff0c7b82 */ /* 0x000ee20000000800 */
[----:B------:R-:W-:Y:S02]  /*0380*/  SHF.R.S32.HI R7, RZ, 0x1f, R6 ;  /* 0x0000001fff077819 */ /* 0x000fe40000011406 */
[----:B------:R-:W-:Y:S02]  /*0390*/  LOP3.LUT P2, RZ, R6, 0x7, RZ, 0xc0, !PT ;  /* 0x0000000706ff7812 */ /* 0x000fe4000784c0ff */
[----:B------:R-:W-:Y:S01]  /*03a0*/  LEA.HI R7, R7, R6, RZ, 0x3 ;  /* 0x0000000607077211 */ /* 0x000fe200078f18ff */
[----:B------:R-:W-:Y:S01]  /*03b0*/  VIADD R6, R5, 0xffffffff ;  /* 0xffffffff05067836 */ /* 0x000fe20000000000 */
[----:B-----5:R-:W-:Y:S02]  /*03c0*/  ISETP.NE.OR P0, PT, R0, RZ, !P0 ;  /* 0x000000ff0000720c */ /* 0x020fe40004705670 */
[--C-:B------:R-:W-:Y:S02]  /*03d0*/  SHF.R.S32.HI R0, RZ, 0x3, R7.reuse ;  /* 0x00000003ff007819 */ /* 0x100fe40000011407 */
[----:B------:R-:W-:-:S02]  /*03e0*/  SHF.R.S32.HI R7, RZ, 0x1f, R7 ;  /* 0x0000001fff077819 */ /* 0x000fc40000011407 */
[----:B------:R-:W-:Y:S02]  /*03f0*/  ISETP.GE.U32.AND P5, PT, R6, 0x2, PT ;  /* 0x000000020600780c */ /* 0x000fe40003fa6070 */
[----:B------:R-:W-:Y:S02]  /*0400*/  LEA.HI R7, R7, R0, RZ, 0x2 ;  /* 0x0000000007077211 */ /* 0x000fe400078f10ff */
[----:B--2---:R-:W-:Y:S02]  /*0410*/  ISETP.EQ.U32.AND P3, PT, R14, 0x1, PT ;  /* 0x000000010e00780c */ /* 0x004fe40003f62070 */
[----:B-1----:R-:W-:Y:S01]  /*0420*/  I2FP.F32.U32 R9, R4 ;  /* 0x0000000400097245 */ /* 0x002fe20000201000 */
[----:B------:R-:W-:Y:S01]  /*0430*/  VOTEU.ALL UP0, P0 ;  /* 0x00000000003f7886 */ /* 0x000fe20000000000 */
[----:B------:R-:W-:Y:S01]  /*0440*/  LOP3.LUT R7, R7, 0xfffffffc, RZ, 0xc0, !PT ;  /* 0xfffffffc07077812 */ /* 0x000fe200078ec0ff */
[----:B------:R-:W-:Y:S02]  /*0450*/  VOTEU.ALL UP1, P0 ;  /* 0x00000000003f7886 */ /* 0x000fe40000020000 */
[----:B------:R-:W-:Y:S01]  /*0460*/  FMUL R13, R9, UR4 ;  /* 0x00000004090d7c20 */ /* 0x000fe20008400000 */
[----:B------:R-:W-:Y:S01]  /*0470*/  IMAD.IADD R9, R3, 0x1, -R8 ;  /* 0x0000000103097824 */ /* 0x000fe200078e0a08 */
[----:B0-----:R-:W-:Y:S01]  /*0480*/  I2FP.F32.U32 R8, UR8 ;  /* 0x0000000800087c45 */ /* 0x001fe20008201000 */
[----:B------:R-:W-:Y:S01]  /*0490*/  IMAD.IADD R0, R0, 0x1, -R7 ;  /* 0x0000000100007824 */ /* 0x000fe200078e0a07 */
[----:B------:R-:W0:Y:S01]  /*04a0*/  @!UP0 S2UR UR7, SR_CgaCtaId ;  /* 0x00000000000789c3 */ /* 0x000e220000008800 */
[----:B------:R-:W-:Y:S01]  /*04b0*/  ULDC UR4, c[0x0][0x150] ;  /* 0x0000540000047ab9 */ /* 0x000fe20000000800 */
[----:B------:R-:W1:Y:S01]  /*04c0*/  F2I.U32.TRUNC.NTZ R13, R13 ;  /* 0x0000000d000d7305 */ /* 0x000e62000020f000 */
[----:B------:R-:W-:Y:S01]  /*04d0*/  FMUL R11, R8, UR4 ;  /* 0x00000004080b7c20 */ /* 0x000fe20008400000 */
[----:B------:R-:W-:Y:S01]  /*04e0*/  SHF.R.S32.HI R3, RZ, 0x1f, R2 ;  /* 0x0000001fff037819 */ /* 0x000fe20000011402 */
[----:B------:R-:W-:Y:S01]  /*04f0*/  IMAD R9, R9, 0x4, R0 ;  /* 0x0000000409097824 */ /* 0x000fe200078e0200 */
[----:B------:R-:W-:Y:S01]  /*0500*/  UMOV UR4, 0x20 ;  /* 0x0000002000047882 */ /* 0x000fe20000000000 */
[----:B------:R-:W-:Y:S01]  /*0510*/  @!UP0 UMOV UR6, 0x400 ;  /* 0x0000040000068882 */ /* 0x000fe20000000000 */
[----:B------:R-:W2:Y:S01]  /*0520*/  LDC R7, c[0x0][0x148] ;  /* 0x00005200ff077b82 */ /* 0x000ea20000000800 */
[----:B------:R-:W-:Y:S01]  /*0530*/  LEA.HI R3, R3, R2, RZ, 0x2 ;  /* 0x0000000203037211 */ /* 0x000fe200078f10ff */
[----:B------:R-:W5:Y:S01]  /*0540*/  F2I.U32.TRUNC.NTZ R11, R11 ;  /* 0x0000000b000b7305 */ /* 0x000f62000020f000 */
[----:B------:R-:W-:Y:S01]  /*0550*/  IMAD.SHL.U32 R8, R9, 0x4, RZ ;  /* 0x0000000409087824 */ /* 0x000fe200078e00ff */
[----:B------:R-:W-:-:S04]  /*0560*/  @!UP0 UIADD3 UR4, -UR4, 0x100000, URZ ;  /* 0x0010000004048890 */ /* 0x000fc8000fffe13f */
[----:B------:R-:W-:Y:S02]  /*0570*/  @!UP0 USHF.L.U32 UR5, UR4, 0xb, URZ ;  /* 0x0000000b04058899 */ /* 0x000fe4000800063f */
[----:B------:R-:W-:Y:S01]  /*0580*/  @!UP0 USHF.L.U32 UR4, UR4, 0x1, URZ ;  /* 0x0000000104048899 */ /* 0x000fe2000800063f */
[----:B------:R-:W-:Y:S02]  /*0590*/  LOP3.LUT R3, R3, 0xfffffffc, RZ, 0xc0, !PT ;  /* 0xfffffffc03037812 */ /* 0x000fe400078ec0ff */
[----:B------:R-:W-:Y:S01]  /*05a0*/  LOP3.LUT R19, R9, 0xc, R8, 0x78, !PT ;  /* 0x0000000c09137812 */ /* 0x000fe200078e7808 */
[----:B-1----:R-:W-:Y:S02]  /*05b0*/  IMAD.MOV R20, RZ, RZ, -R13 ;  /* 0x000000ffff147224 */ /* 0x002fe400078e0a0d */
[----:B------:R-:W-:Y:S01]  /*05c0*/  IMAD.IADD R0, R2, 0x1, -R3 ;  /* 0x0000000102007824 */ /* 0x000fe200078e0a03 */
[----:B0-----:R-:W-:Y:S01]  /*05d0*/  @!UP0 ULEA UR6, UR7, UR6, 0x18 ;  /* 0x0000000607068291 */ /* 0x001fe2000f8ec03f */
[----:B-----5:R-:W-:-:S03]  /*05e0*/  IMAD.MOV R11, RZ, RZ, -R11 ;  /* 0x000000ffff0b7224 */ /* 0x020fc600078e0a0b */
[----:B------:R-:W-:Y:S01]  /*05f0*/  ISETP.NE.AND P1, PT, R0, 0x3, PT ;  /* 0x000000030000780c */ /* 0x000fe20003f25270 */
[----:B------:R-:W-:Y:S01]  /*0600*/  VOTEU.ALL UP0, P0 ;  /* 0x00000000003f7886 */ /* 0x000fe20000000000 */
[----:B------:R-:W-:Y:S01]  /*0610*/  ISETP.LT.U32.AND P0, PT, R19, 0x4, !P2 ;  /* 0x000000041300780c */ /* 0x000fe20005701070 */
[----:B---3--:R-:W-:Y:S01]  /*0620*/  IMAD R3, R12, R11, UR8 ;  /* 0x000000080c037e24 */ /* 0x008fe2000f8e020b */
[----:B------:R-:W-:Y:S01]  /*0630*/  ISETP.EQ.OR P1, PT, R0, RZ, !P1 ;  /* 0x000000ff0000720c */ /* 0x000fe20004f22670 */
[----:B--2---:R-:W-:Y:S01]  /*0640*/  IMAD R2, R7, R20, R4 ;  /* 0x0000001407027224 */ /* 0x004fe200078e0204 */
[C---:B------:R-:W-:Y:S02]  /*0650*/  ISETP.NE.AND P2, PT, R5.reuse, RZ, PT ;  /* 0x000000ff0500720c */ /* 0x040fe40003f45270 */
[----:B------:R-:W-:Y:S01]  /*0660*/  ISETP.EQ.AND P1, PT, R5, RZ, P1 ;  /* 0x000000ff0500720c */ /* 0x000fe20000f22270 */
[----:B------:R-:W0:Y:S02]  /*0670*/  FENCE.VIEW.ASYNC.S ;  /* 0x00000000000073c6 */ /* 0x000e240000000000 */
[----:B0-----:R0:W1:Y:S01]  /*0680*/  @!UP0 SYNCS.EXCH.64 URZ, [UR6+0x30], UR4 ;  /* 0x00003004063f85b2 */ /* 0x0010620008000100 */
[----:B------:R-:W-:-:S02]  /*0690*/  ISETP.NE.AND P4, PT, R2, R19, PT ;  /* 0x000000130200720c */ /* 0x000fc40003f85270 */
[----:B------:R-:W-:Y:S02]  /*06a0*/  SEL R18, RZ, 0x1, !P1 ;  /* 0x00000001ff127807 */ /* 0x000fe40004800000 */
[----:B------:R-:W-:Y:S02]  /*06b0*/  ISETP.EQ.OR P4, PT, R3, RZ, !P4 ;  /* 0x000000ff0300720c */ /* 0x000fe40006782670 */
[----:B------:R-:W-:Y:S02]  /*06c0*/  LOP3.LUT R11, R94, 0x7f, RZ, 0xc0, !PT ;  /* 0x0000007f5e0b7812 */ /* 0x000fe400078ec0ff */
[----:B------:R-:W-:Y:S02]  /*06d0*/  PLOP3.LUT P0, PT, P0, P4, PT, 0x80, 0x0 ;  /* 0x000000000000781c */ /* 0x000fe40000709070 */
[----:B------:R-:W-:Y:S02]  /*06e0*/  SEL R18, R18, 0x2, P5 ;  /* 0x0000000212127807 */ /* 0x000fe40002800000 */
[----:B------:R-:W-:Y:S01]  /*06f0*/  P2R R102, PR, RZ, 0x1 ;  /* 0x00000001ff667803 */ /* 0x000fe20000000000 */
[----:B------:R0:W2:Y:S01]  /*0700*/  @!UP1 SYNCS.EXCH.64 URZ, [UR6+0x38], UR4 ;  /* 0x00003804063f95b2 */ /* 0x0000a20008000100 */
[----:B------:R-:W-:Y:S01]  /*0710*/  NOP ;  /* 0x0000000000007918 */ /* 0x000fe20000000000 */
[----:B------:R-:W-:Y:S06]  /*0720*/  @!P3 BRA `(.L_x_3) ;  /* 0x000000000008b947 */ /* 0x000fec0003800000 */
[----:B-12-4-:R-:W-:Y:S01]  /*0730*/  UCGABAR_ARV ;  /* 0x00000000000079c7 */ /* 0x016fe20008000000 */
[----:B------:R-:W-:Y:S05]  /*0740*/  BRA `(.L_x_4) ;  /* 0x0000000000047947 */ /* 0x000fea0003800000 */
.L_x_3:
[----:B-12-4-:R-:W-:Y:S01]  /*0750*/  NOP ;  /* 0x0000000000007918 */ /* 0x016fe20000000000 */
.L_x_4:
[----:B------:R-:W1:Y:S01]  /*0760*/  LDC R2, c[0x0][0x65c] ;  /* 0x00019700ff027b82 */ /* 0x000e620000000800 */
[----:B------:R-:W-:Y:S02]  /*0770*/  IMAD.U32 R8, RZ, RZ, UR8 ;  /* 0x00000008ff087e24 */ /* 0x000fe4000f8e00ff */
[----:B------:R-:W-:Y:S01]  /*0780*/  IMAD.MOV.U32 R9, RZ, RZ, RZ ;  /* 0x000000ffff097224 */ /* 0x000fe200078e00ff */
[----:B-1----:R-:W-:-:S04]  /*0790*/  ISETP.NE.AND P1, PT, R2, 0x1, PT ;  /* 0x000000010200780c */ /* 0x002fc80003f25270 */
[----:B------:R-:W-:-:S09]  /*07a0*/  P2R R5, PR, RZ, 0x2 ;  /* 0x00000002ff057803 */ /* 0x000fd20000000000 */
[----:B------:R-:W1:Y:S01]  /*07b0*/  @P1 LDC R17, c[0x0][0x10] ;  /* 0x00000400ff111b82 */ /* 0x000e620000000800 */
[----:B------:R-:W-:Y:S02]  /*07c0*/  @P1 IMAD.MOV.U32 R5, RZ, RZ, RZ ;  /* 0x000000ffff051224 */ /* 0x000fe400078e00ff */
[----:B------:R-:W-:-:S05]  /*07d0*/  @P1 IMAD.MOV.U32 R15, RZ, RZ, RZ ;  /* 0x000000ffff0f1224 */ /* 0x000fca00078e00ff */
[----:B------:R-:W2:Y:S01]  /*07e0*/  @!P1 LDC R13, c[0x0][0xc] ;  /* 0x00000300ff0d9b82 */ /* 0x000ea20000000800 */
[----:B0-----:R-:W-:Y:S01]  /*07f0*/  ULDC UR4, c[0x0][0xc] ;  /* 0x0000030000047ab9 */ /* 0x001fe20000000800 */
[----:B------:R-:W-:Y:S01]  /*0800*/  ULDC UR5, c[0x0][0x10] ;  /* 0x0000040000057ab9 */ /* 0x000fe20000000800 */
[----:B------:R-:W-:Y:S01]  /*0810*/  ULDC UR6, c[0x0][0x14] ;  /* 0x0000050000067ab9 */ /* 0x000fe20000000800 */
[----:B------:R-:W-:-:S04]  /*0820*/  UIMAD.WIDE.U32 UR4, UR4, UR5, URZ ;  /* 0x00000005040472a5 */ /* 0x000fc8000f8e003f */
[----:B------:R-:W-:Y:S02]  /*0830*/  UIMAD.WIDE.U32 UR38, UR4, UR6, URZ ;  /* 0x00000006042672a5 */ /* 0x000fe4000f8e003f */
[----:B------:R-:W-:-:S04]  /*0840*/  UIMAD UR41, UR5, UR6, URZ ;  /* 0x00000006052972a4 */ /* 0x000fc8000f8e023f */
[----:B------:R-:W-:Y:S01]  /*0850*/  UIADD3 UR41, UR39, UR41, URZ ;  /* 0x0000002927297290 */ /* 0x000fe2000fffe03f */
[----:B-1----:R-:W-:-:S04]  /*0860*/  @P1 IMAD.WIDE.U32 R16, R17, UR8, R4 ;  /* 0x0000000811101c25 */ /* 0x002fc8000f8e0004 */
[----:B------:R-:W-:Y:S02]  /*0870*/  @P1 IMAD.IADD R17, R17, 0x1, R15 ;  /* 0x0000000111111824 */ /* 0x000fe400078e020f */
[----:B--2---:R-:W-:-:S04]  /*0880*/  @!P1 IMAD.WIDE.U32 R8, R4, R13, R8 ;  /* 0x0000000d04089225 */ /* 0x004fc800078e0008 */
[----:B------:R-:W-:Y:S02]  /*0890*/  @!P1 IMAD.MOV.U32 R16, RZ, RZ, R8 ;  /* 0x000000ffff109224 */ /* 0x000fe400078e0008 */
[----:B------:R-:W-:Y:S01]  /*08a0*/  @!P1 IMAD.MOV.U32 R17, RZ, RZ, R9 ;  /* 0x000000ffff119224 */ /* 0x000fe200078e0009 */
[----:B------:R-:W-:Y:S06]  /*08b0*/  @!P3 BRA `(.L_x_5) ;  /* 0x00000000000cb947 */ /* 0x000fec0003800000 */
[----:B------:R-:W-:Y:S01]  /*08c0*/  UCGABAR_WAIT ;  /* 0x0000000000007dc7 */ /* 0x000fe20008000000 */
[----:B------:R-:W-:Y:S01]  /*08d0*/  CCTL.IVALL ;  /* 0x00000000ff00798f */ /* 0x000fe20002000000 */
[----:B------:R-:W-:Y:S05]  /*08e0*/  BRA `(.L_x_6) ;  /* 0x0000000000047947 */ /* 0x000fea0003800000 */
.L_x_5:
[----:B------:R-:W-:Y:S06]  /*08f0*/  BAR.SYNC.DEFER_BLOCKING 0x0 ;  /* 0x0000000000007b1d */ /* 0x000fec0000010000 */
.L_x_6:
[----:B------:R-:W-:Y:S05]  /*0900*/  @!P2 BRA `(.L_x_7) ;  /* 0x0000005c007ca947 */ /* 0x000fea0003800000 */
[----:B------:R-:W-:-:S13]  /*0910*/  ISETP.GT.U32.AND P0, PT, R6, 0x1, PT ;  /* 0x000000010600780c */ /* 0x000fda0003f04070 */
[----:B------:R-:W-:Y:S05]  /*0920*/  @P0 EXIT ;  /* 0x000000000000094d */ /* 0x000fea0003800000 */
[----:B------:R-:W-:Y:S01]  /*0930*/  ULDC.64 UR4, c[0x0][0x650] ;  /* 0x0001940000047ab9 */ /* 0x000fe20000000a00 */
[----:B------:R-:W-:Y:S01]  /*0940*/  PRMT R0, RZ, 0x7610, R0 ;  /* 0x00007610ff007816 */ /* 0x000fe20000000000 */
[----:B------:R-:W-:Y:S01]  /*0950*/  IMAD.MOV.U32 R101, RZ, RZ, -0x1 ;  /* 0xffffffffff657424 */ /* 0x000fe200078e00ff */
[----:B------:R-:W-:Y:S01]  /*0960*/  ISETP.GE.U32.AND P0, PT, R16, UR4, PT ;  /* 0x0000000410007c0c */ /* 0x000fe2000bf06070 */
[----:B------:R-:W-:Y:S02]  /*0970*/  IMAD.MOV.U32 R100, RZ, RZ, -0x1 ;  /* 0xffffffffff647424 */ /* 0x000fe400078e00ff */
[----:B------:R-:W-:Y:S01]  /*0980*/  IMAD.MOV.U32 R99, RZ, RZ, -0x1 ;  /* 0xffffffffff637424 */ /* 0x000fe200078e00ff */
[----:B------:R-:W-:-:S13]  /*0990*/  ISETP.GE.U32.AND.EX P0, PT, R17, UR5, PT, P0 ;  /* 0x0000000511007c0c */ /* 0x000fda000bf06100 */
[----:B------:R-:W-:Y:S05]  /*09a0*/  @P0 BRA `(.L_x_8) ;  /* 0x0000000400280947 */ /* 0x000fea0003800000 */
[----:B------:R-:W0:Y:S01]  /*09b0*/  LDC.64 R22, c[0x0][0x628] ;  /* 0x00018a00ff167b82 */ /* 0x000e220000000a00 */
[----:B------:R-:W-:Y:S02]  /*09c0*/  IMAD.MOV.U32 R8, RZ, RZ, R16 ;  /* 0x000000ffff087224 */ /* 0x000fe400078e0010 */
[----:B------:R-:W-:-:S05]  /*09d0*/  IMAD.MOV.U32 R9, RZ, RZ, R17 ;  /* 0x000000ffff097224 */ /* 0x000fca00078e0011 */
[----:B------:R-:W1:Y:S08]  /*09e0*/  LDC R0, c[0x0][0x630] ;  /* 0x00018c00ff007b82 */ /* 0x000e700000000800 */
[----:B------:R-:W2:Y:S01]  /*09f0*/  LDC.64 R24, c[0x0][0x620] ;  /* 0x00018800ff187b82 */ /* 0x000ea20000000a00 */
[----:B0-----:R-:W-:-:S04]  /*0a00*/  ISETP.NE.U32.AND P0, PT, R22, RZ, PT ;  /* 0x000000ff1600720c */ /* 0x001fc80003f05070 */
[----:B------:R-:W-:-:S13]  /*0a10*/  ISETP.NE.AND.EX P0, PT, R23, RZ, PT, P0 ;  /* 0x000000ff1700720c */ /* 0x000fda0003f05300 */
[----:B-12---:R-:W-:Y:S05]  /*0a20*/  @!P0 BRA `(.L_x_9) ;  /* 0x0000000000288947 */ /* 0x006fea0003800000 */
[----:B------:R-:W0:Y:S02]  /*0a30*/  LDC R15, c[0x0][0x634] ;  /* 0x00018d00ff0f7b82 */ /* 0x000e240000000800 */
[----:B0-----:R-:W-:-:S05]  /*0a40*/  IADD3 R15, P0, R16, R15, RZ ;  /* 0x0000000f100f7210 */ /* 0x001fca0007f1e0ff */
[----:B------:R-:W-:-:S04]  /*0a50*/  IMAD.X R21, RZ, RZ, R17, P0 ;  /* 0x000000ffff157224 */ /* 0x000fc800000e0611 */
[----:B------:R-:W-:-:S04]  /*0a60*/  IMAD.WIDE.U32 R8, R21, R22, RZ ;  /* 0x0000001615087225 */ /* 0x000fc800078e00ff */
[----:B------:R-:W-:-:S04]  /*0a70*/  IMAD.WIDE.U32 R12, P0, R15, R23, R8 ;  /* 0x000000170f0c7225 */ /* 0x000fc80007800008 */
[----:B------:R-:W-:-:S04]  /*0a80*/  IMAD.WIDE.U32 R8, R15, R22, RZ ;  /* 0x000000160f087225 */ /* 0x000fc800078e00ff */
[----:B------:R-:W-:Y:S01]  /*0a90*/  IMAD.X R15, RZ, RZ, RZ, P0 ;  /* 0x000000ffff0f7224 */ /* 0x000fe200000e06ff */
[----:B------:R-:W-:Y:S01]  /*0aa0*/  IADD3 RZ, P0, R9, R12, RZ ;  /* 0x0000000c09ff7210 */ /* 0x000fe20007f1e0ff */
[----:B------:R-:W-:-:S04]  /*0ab0*/  IMAD.MOV.U32 R14, RZ, RZ, R13 ;  /* 0x000000ffff0e7224 */ /* 0x000fc800078e000d */
[----:B------:R-:W-:-:S08]  /*0ac0*/  IMAD.WIDE.U32.X R8, R21, R23, R14, P0 ;  /* 0x0000001715087225 */ /* 0x000fd000000e040e */
.L_x_9:
[----:B------:R-:W0:Y:S01]  /*0ad0*/  LDC.64 R22, c[0x0][0x640] ;  /* 0x00019000ff167b82 */ /* 0x000e220000000a00 */
[--C-:B------:R-:W-:Y:S01]  /*0ae0*/  SHF.R.U64 R99, R8, R0, R9.reuse ;  /* 0x0000000008637219 */ /* 0x100fe20000001209 */
[----:B------:R-:W-:Y:S01]  /*0af0*/  IMAD R28, R7, R20, R4 ;  /* 0x00000014071c7224 */ /* 0x000fe200078e0204 */
[----:B------:R-:W-:Y:S02]  /*0b00*/  SHF.R.U32.HI R0, RZ, R0, R9 ;  /* 0x00000000ff007219 */ /* 0x000fe40000011609 */
[----:B------:R-:W-:-:S03]  /*0b10*/  IADD3 R5, P0, RZ, -R99, RZ ;  /* 0x80000063ff057210 */ /* 0x000fc60007f1e0ff */
[----:B------:R-:W1:Y:S02]  /*0b20*/  LDC R6, c[0x0][0x618] ;  /* 0x00018600ff067b82 */ /* 0x000e640000000800 */
[----:B------:R-:W-:-:S04]  /*0b30*/  IMAD.X R9, RZ, RZ, ~R0, P0 ;  /* 0x000000ffff097224 */ /* 0x000fc800000e0e00 */
[-C--:B------:R-:W-:Y:S02]  /*0b40*/  IMAD R0, R9, R24.reuse, RZ ;  /* 0x0000001809007224 */ /* 0x080fe400078e02ff */
[----:B------:R-:W2:Y:S01]  /*0b50*/  LDC R13, c[0x0][0x608] ;  /* 0x00018200ff0d7b82 */ /* 0x000ea20000000800 */
[----:B------:R-:W-:-:S04]  /*0b60*/  IMAD.WIDE.U32 R8, R5, R24, R16 ;  /* 0x0000001805087225 */ /* 0x000fc800078e0010 */
[----:B------:R-:W-:Y:S02]  /*0b70*/  IMAD R5, R5, R25, R0 ;  /* 0x0000001905057224 */ /* 0x000fe400078e0200 */
[----:B------:R-:W-:Y:S01]  /*0b80*/  IMAD.MOV.U32 R25, RZ, RZ, 0x1 ;  /* 0x00000001ff197424 */ /* 0x000fe200078e00ff */
[----:B------:R-:W3:Y:S01]  /*0b90*/  LDC R14, c[0x0][0x658] ;  /* 0x00019600ff0e7b82 */ /* 0x000ee20000000800 */
[----:B0-----:R-:W-:Y:S01]  /*0ba0*/  ISETP.NE.U32.AND P0, PT, R22, RZ, PT ;  /* 0x000000ff1600720c */ /* 0x001fe20003f05070 */
[----:B------:R-:W-:Y:S02]  /*0bb0*/  IMAD.IADD R5, R9, 0x1, R5 ;  /* 0x0000000109057824 */ /* 0x000fe400078e0205 */
[----:B------:R-:W-:Y:S01]  /*0bc0*/  IMAD.MOV.U32 R9, RZ, RZ, -0x1 ;  /* 0xffffffffff097424 */ /* 0x000fe200078e00ff */
[----:B------:R-:W-:-:S03]  /*0bd0*/  ISETP.NE.AND.EX P0, PT, R23, RZ, PT, P0 ;  /* 0x000000ff1700720c */ /* 0x000fc60003f05300 */
[----:B------:R-:W0:Y:S01]  /*0be0*/  LDC R21, c[0x0][0x600] ;  /* 0x00018000ff157b82 */ /* 0x000e220000000800 */
[-CC-:B-1----:R-:W-:Y:S02]  /*0bf0*/  SHF.R.U64 R15, R8, R6.reuse, R5.reuse ;  /* 0x00000006080f7219 */ /* 0x182fe40000001205 */
[----:B------:R-:W-:-:S05]  /*0c00*/  SHF.R.U32.HI R0, RZ, R6, R5 ;  /* 0x00000006ff007219 */ /* 0x000fca0000011605 */
[----:B------:R-:W1:Y:S01]  /*0c10*/  LDC R24, c[0x0][0x648] ;  /* 0x00019200ff187b82 */ /* 0x000e620000000800 */
[-CC-:B--2---:R-:W-:Y:S02]  /*0c20*/  SHF.R.U64 R29, R15, R13.reuse, R0.reuse ;  /* 0x0000000d0f1d7219 */ /* 0x184fe40000001200 */
[----:B------:R-:W-:-:S05]  /*0c30*/  SHF.R.U32.HI R5, RZ, R13, R0 ;  /* 0x0000000dff057219 */ /* 0x000fca0000011600 */
[----:B------:R-:W2:Y:S01]  /*0c40*/  LDC R26, c[0x0][0x638] ;  /* 0x00018e00ff1a7b82 */ /* 0x000ea20000000800 */
[-CC-:B---3--:R-:W-:Y:S02]  /*0c50*/  SHF.R.U64 R20, R29, R14.reuse, R5.reuse ;  /* 0x0000000e1d147219 */ /* 0x188fe40000001205 */
[-C--:B------:R-:W-:Y:S02]  /*0c60*/  SHF.L.U32 R0, R9, R14.reuse, RZ ;  /* 0x0000000e09007219 */ /* 0x080fe400000006ff */
[----:B------:R-:W-:Y:S01]  /*0c70*/  SHF.R.U32.HI R5, RZ, R14, R5 ;  /* 0x0000000eff057219 */ /* 0x000fe20000011605 */
[----:B------:R-:W-:Y:S01]  /*0c80*/  IMAD.MOV.U32 R4, RZ, RZ, R20 ;  /* 0x000000ffff047224 */ /* 0x000fe200078e0014 */
[----:B------:R-:W-:Y:S01]  /*0c90*/  LOP3.LUT R12, RZ, R0, RZ, 0x33, !PT ;  /* 0x00000000ff0c7212 */ /* 0x000fe200078e33ff */
[----:B------:R-:W3:Y:S01]  /*0ca0*/  LDC R27, c[0x0][0x610] ;  /* 0x00018400ff1b7b82 */ /* 0x000ee20000000800 */
[----:B------:R-:W-:Y:S05]  /*0cb0*/  @!P0 BRA `(.L_x_10) ;  /* 0x0000000000288947 */ /* 0x000fea0003800000 */
[----:B------:R-:W4:Y:S02]  /*0cc0*/  LDC R9, c[0x0][0x64c] ;  /* 0x00019300ff097b82 */ /* 0x000f240000000800 */
[----:B----4-:R-:W-:-:S05]  /*0cd0*/  IADD3 R9, P0, R20, R9, RZ ;  /* 0x0000000914097210 */ /* 0x010fca0007f1e0ff */
        /* <DEDUP_REMOVED lines=8> */
.L_x_10:
[----:B-1----:R-:W-:Y:S01]  /*0d60*/  SHF.R.U64 R4, R4, R24, R5 ;  /* 0x0000001804047219 */ /* 0x002fe20000001205 */
[----:B0-----:R-:W-:Y:S01]  /*0d70*/  VIADD R6, R21, 0xffffffff ;  /* 0xffffffff15067836 */ /* 0x001fe20000000000 */
[----:B------:R-:W-:Y:S02]  /*0d80*/  SHF.L.U32 R0, R25, R14, RZ ;  /* 0x0000000e19007219 */ /* 0x000fe400000006ff */
[----:B------:R-:W-:Y:S01]  /*0d90*/  LOP3.LUT R5, R29, R12, RZ, 0xc0, !PT ;  /* 0x0000000c1d057212 */ /* 0x000fe200078ec0ff */
[----:B------:R-:W-:Y:S01]  /*0da0*/  IMAD.MOV R7, RZ, RZ, -R4 ;  /* 0x000000ffff077224 */ /* 0x000fe200078e0a04 */
[----:B------:R-:W-:Y:S02]  /*0db0*/  SEL R3, R3, R28, !P1 ;  /* 0x0000001c03037207 */ /* 0x000fe40004800000 */
[----:B------:R-:W-:Y:S01]  /*0dc0*/  LOP3.LUT R6, R15, R6, RZ, 0xc0, !PT ;  /* 0x000000060f067212 */ /* 0x000fe200078ec0ff */
[----:B------:R-:W-:Y:S02]  /*0dd0*/  IMAD R4, R0, R4, R5 ;  /* 0x0000000400047224 */ /* 0x000fe400078e0205 */
[----:B--2---:R-:W-:-:S02]  /*0de0*/  IMAD R0, R7, R26, R20 ;  /* 0x0000001a07007224 */ /* 0x004fc400078e0214 */
[----:B---3--:R-:W-:Y:S02]  /*0df0*/  IMAD R3, R4, R27, R3 ;  /* 0x0000001b04037224 */ /* 0x008fe400078e0203 */
[----:B------:R-:W-:Y:S02]  /*0e00*/  IMAD.MOV.U32 R5, RZ, RZ, 0x1 ;  /* 0x00000001ff057424 */ /* 0x000fe400078e00ff */
[----:B------:R-:W-:-:S03]  /*0e10*/  IMAD R4, R0, R21, R6 ;  /* 0x0000001500047224 */ /* 0x000fc600078e0206 */
[----:B------:R-:W-:Y:S02]  /*0e20*/  PRMT R0, R5, 0x7610, R0 ;  /* 0x0000761005007816 */ /* 0x000fe40000000000 */
[----:B------:R-:W-:Y:S02]  /*0e30*/  SEL R100, R4, R3, !P1 ;  /* 0x0000000304647207 */ /* 0x000fe40004800000 */
[----:B------:R-:W-:-:S07]  /*0e40*/  SEL R101, R3, R4, !P1 ;  /* 0x0000000403657207 */ /* 0x000fce0004800000 */
.L_x_8:
[----:B------:R-:W-:-:S08]  /*0e50*/  NOP ;  /* 0x0000000000007918 */ /* 0x000fd00000000000 */
[----:B------:R-:W0:Y:S02]  /*0e60*/  USETMAXREG.TRY_ALLOC.CTAPOOL UP0, 0xe8 ;  /* 0x000000e8000079c8 */ /* 0x000e240008000600 */
[----:B0-----:R-:W-:-:S13]  /*0e70*/  PLOP3.LUT P0, PT, PT, PT, UP0, 0x80, 0x0 ;  /* 0x000000000000781c */ /* 0x001fda0003f0f008 */
[----:B------:R-:W-:Y:S05]  /*0e80*/  @!P0 BRA `(.L_x_8) ;  /* 0xfffffffc00f08947 */ /* 0x000fea000383ffff */
[----:B------:R-:W-:Y:S01]  /*0e90*/  ULDC.64 UR4, c[0x0][0x598] ;  /* 0x0001660000047ab9 */ /* 0x000fe20000000a00 */
[----:B------:R-:W-:Y:S01]  /*0ea0*/  ULDC.64 UR36, c[0x0][0x208] ;  /* 0x0000820000247ab9 */ /* 0x000fe20000000a00 */
[----:B------:R-:W-:-:S04]  /*0eb0*/  ISETP.NE.U32.AND P0, PT, RZ, UR4, PT ;  /* 0x00000004ff007c0c */ /* 0x000fc8000bf05070 */
[----:B------:R-:W-:-:S13]  /*0ec0*/  ISETP.NE.AND.EX P0, PT, RZ, UR5, PT, P0 ;  /* 0x00000005ff007c0c */ /* 0x000fda000bf05300 */
[----:B------:R-:W-:Y:S05]  /*0ed0*/  @!P0 BRA `(.L_x_11) ;  /* 0x00000000001c8947 */ /* 0x000fea0003800000 */
[----:B------:R-:W0:Y:S02]  /*0ee0*/  LDC.64 R4, c[0x0][0x598] ;  /* 0x00016600ff047b82 */ /* 0x000e240000000a00 */
[----:B0-----:R-:W2:Y:S02]  /*0ef0*/  LDG.E.64 R4, desc[UR36][R4.64] ;  /* 0x0000002404047981 */ /* 0x001ea4000c1e1b00 */
[----:B--2---:R-:W-:-:S04]  /*0f00*/  ISETP.NE.U32.AND P0, PT, R4, RZ, PT ;  /* 0x000000ff0400720c */ /* 0x004fc80003f05070 */
[----:B------:R-:W-:-:S13]  /*0f10*/  ISETP.NE.AND.EX P0, PT, R5, RZ, PT, P0 ;  /* 0x000000ff0500720c */ /* 0x000fda0003f05300 */
[----:B------:R-:W-:Y:S05]  /*0f20*/  @!P0 BRA `(.L_x_11) ;  /* 0x0000000000088947 */ /* 0x000fea0003800000 */
[----:B------:R0:W5:Y:S01]  /*0f30*/  LD.E R88, desc[UR36][R4.64] ;  /* 0x0000002404587980 */ /* 0x000162000c101900 */
[----:B------:R-:W-:Y:S05]  /*0f40*/  BRA `(.L_x_12) ;  /* 0x0000000000247947 */ /* 0x000fea0003800000 */
.L_x_11:
[----:B------:R-:W-:Y:S02]  /*0f50*/  ULDC.64 UR4, c[0x0][0x588] ;  /* 0x0001620000047ab9 */ /* 0x000fe40000000a00 */
[----:B------:R-:W-:-:S04]  /*0f60*/  ISETP.NE.U32.AND P0, PT, RZ, UR4, PT ;  /* 0x00000004ff007c0c */ /* 0x000fc8000bf05070 */
[----:B------:R-:W-:-:S13]  /*0f70*/  ISETP.NE.AND.EX P0, PT, RZ, UR5, PT, P0 ;  /* 0x00000005ff007c0c */ /* 0x000fda000bf05300 */
[----:B------:R-:W-:Y:S05]  /*0f80*/  @!P0 BRA `(.L_x_13) ;  /* 0x00000000000c8947 */ /* 0x000fea0003800000 */
[----:B------:R-:W0:Y:S02]  /*0f90*/  LDC.64 R88, c[0x0][0x588] ;  /* 0x00016200ff587b82 */ /* 0x000e240000000a00 */
[----:B0-----:R1:W5:Y:S01]  /*0fa0*/  LDG.E R88, desc[UR36][R88.64] ;  /* 0x0000002458587981 */ /* 0x001362000c1e1900 */
[----:B------:R-:W-:Y:S05]  /*0fb0*/  BRA `(.L_x_12) ;  /* 0x0000000000087947 */ /* 0x000fea0003800000 */
.L_x_13:
[----:B------:R-:W-:Y:S02]  /*0fc0*/  ULDC UR4, c[0x0][0x580] ;  /* 0x0001600000047ab9 */ /* 0x000fe40000000800 */
[----:B------:R-:W-:-:S07]  /*0fd0*/  IMAD.U32 R88, RZ, RZ, UR4 ;  /* 0x00000004ff587e24 */ /* 0x000fce000f8e00ff */
.L_x_12:
[----:B------:R-:W-:Y:S02]  /*0fe0*/  ULDC.64 UR4, c[0x0][0x5a0] ;  /* 0x0001680000047ab9 */ /* 0x000fe40000000a00 */
[----:B------:R-:W-:-:S04]  /*0ff0*/  ISETP.NE.U32.AND P0, PT, RZ, UR4, PT ;  /* 0x00000004ff007c0c */ /* 0x000fc8000bf05070 */
[----:B------:R-:W-:-:S13]  /*1000*/  ISETP.NE.AND.EX P0, PT, RZ, UR5, PT, P0 ;  /* 0x00000005ff007c0c */ /* 0x000fda000bf05300 */
[----:B------:R-:W-:Y:S05]  /*1010*/  @!P0 BRA `(.L_x_14) ;  /* 0x00000000001c8947 */ /* 0x000fea0003800000 */
[----:B0-----:R-:W0:Y:S02]  /*1020*/  LDC.64 R4, c[0x0][0x5a0] ;  /* 0x00016800ff047b82 */ /* 0x001e240000000a00 */
[----:B0-----:R-:W2:Y:S02]  /*1030*/  LDG.E.64 R4, desc[UR36][R4.64] ;  /* 0x0000002404047981 */ /* 0x001ea4000c1e1b00 */
[----:B--2---:R-:W-:-:S04]  /*1040*/  ISETP.NE.U32.AND P0, PT, R4, RZ, PT ;  /* 0x000000ff0400720c */ /* 0x004fc80003f05070 */
[----:B------:R-:W-:-:S13]  /*1050*/  ISETP.NE.AND.EX P0, PT, R5, RZ, PT, P0 ;  /* 0x000000ff0500720c */ /* 0x000fda0003f05300 */
[----:B------:R-:W-:Y:S05]  /*1060*/  @!P0 BRA `(.L_x_14) ;  /* 0x0000000000088947 */ /* 0x000fea0003800000 */
[----:B-1----:R0:W5:Y:S01]  /*1070*/  LD.E R89, desc[UR36][R4.64] ;  /* 0x0000002404597980 */ /* 0x002162000c101900 */
[----:B------:R-:W-:Y:S05]  /*1080*/  BRA `(.L_x_15) ;  /* 0x0000000000247947 */ /* 0x000fea0003800000 */
.L_x_14:
[----:B------:R-:W-:Y:S02]  /*1090*/  ULDC.64 UR4, c[0x0][0x590] ;  /* 0x0001640000047ab9 */ /* 0x000fe40000000a00 */
[----:B------:R-:W-:-:S04]  /*10a0*/  ISETP.NE.U32.AND P0, PT, RZ, UR4, PT ;  /* 0x00000004ff007c0c */ /* 0x000fc8000bf05070 */
[----:B------:R-:W-:-:S13]  /*10b0*/  ISETP.NE.AND.EX P0, PT, RZ, UR5, PT, P0 ;  /* 0x00000005ff007c0c */ /* 0x000fda000bf05300 */
[----:B------:R-:W-:Y:S05]  /*10c0*/  @!P0 BRA `(.L_x_16) ;  /* 0x00000000000c8947 */ /* 0x000fea0003800000 */
[----:B0-----:R-:W1:Y:S02]  /*10d0*/  LDC.64 R4, c[0x0][0x590] ;  /* 0x00016400ff047b82 */ /* 0x001e640000000a00 */
[----:B-1----:R1:W5:Y:S01]  /*10e0*/  LDG.E R89, desc[UR36][R4.64] ;  /* 0x0000002404597981 */ /* 0x002362000c1e1900 */
[----:B------:R-:W-:Y:S05]  /*10f0*/  BRA `(.L_x_15) ;  /* 0x0000000000087947 */ /* 0x000fea0003800000 */
.L_x_16:
[----:B------:R-:W-:Y:S02]  /*1100*/  ULDC UR4, c[0x0][0x584] ;  /* 0x0001610000047ab9 */ /* 0x000fe40000000800 */
[----:B-1----:R-:W-:-:S07]  /*1110*/  IMAD.U32 R89, RZ, RZ, UR4 ;  /* 0x00000004ff597e24 */ /* 0x002fce000f8e00ff */
.L_x_15:
[----:B------:R-:W-:-:S13]  /*1120*/  LOP3.LUT P0, RZ, R0, 0xff, RZ, 0xc0, !PT ;  /* 0x000000ff00ff7812 */ /* 0x000fda000780c0ff */
[----:B------:R-:W-:Y:S05]  /*1130*/  @!P0 EXIT ;  /* 0x000000000000894d */ /* 0x000fea0003800000 */
[----:B------:R-:W2:Y:S01]  /*1140*/  LDC R92, c[0x0][0x658] ;  /* 0x00019600ff5c7b82 */ /* 0x000ea20000000800 */
[----:B------:R-:W-:Y:S01]  /*1150*/  ULDC.64 UR6, c[0x0][0x288] ;  /* 0x0000a20000067ab9 */ /* 0x000fe20000000a00 */
[----:B------:R-:W-:Y:S01]  /*1160*/  LOP3.LUT R10, R10, 0x1, RZ, 0xc0, !PT ;  /* 0x000000010a0a7812 */ /* 0x000fe200078ec0ff */
[----:B------:R-:W-:Y:S01]  /*1170*/  UIADD3 UR4, UR7, 0x3f, URZ ;  /* 0x0000003f07047890 */ /* 0x000fe2000fffe03f */
[----:B------:R-:W-:Y:S01]  /*1180*/  SHF.R.U32.HI R0, RZ, 0x2, R94 ;  /* 0x00000002ff007819 */ /* 0x000fe2000001165e */
[----:B01----:R-:W-:Y:S01]  /*1190*/  IMAD.MOV.U32 R5, RZ, RZ, -0x1 ;  /* 0xffffffffff057424 */ /* 0x003fe200078e00ff */
[----:B------:R-:W-:Y:S01]  /*11a0*/  SHF.R.U32.HI R11, RZ, 0x1, R11 ;  /* 0x00000001ff0b7819 */ /* 0x000fe2000001160b */
[----:B------:R-:W-:Y:S01]  /*11b0*/  USHF.R.S32.HI UR5, URZ, 0x1f, UR4 ;  /* 0x0000001f3f057899 */ /* 0x000fe20008011404 */
[----:B------:R-:W0:Y:S01]  /*11c0*/  LDC.64 R90, c[0x0][0x5c8] ;  /* 0x00017200ff5a7b82 */ /* 0x000e220000000a00 */
[----:B------:R-:W-:Y:S01]  /*11d0*/  IMAD.SHL.U32 R3, R10, 0x40, RZ ;  /* 0x000000400a037824 */ /* 0x000fe200078e00ff */
[----:B------:R-:W-:Y:S01]  /*11e0*/  LOP3.LUT R0, R0, 0x7, RZ, 0xc0, !PT ;  /* 0x0000000700007812 */ /* 0x000fe200078ec0ff */
[----:B------:R-:W-:Y:S01]  /*11f0*/  ULEA.HI UR5, UR5, UR4, URZ, 0x6 ;  /* 0x0000000405057291 */ /* 0x000fe2000f8f303f */
[----:B------:R-:W-:Y:S01]  /*1200*/  LOP3.LUT R11, R11, 0x30, RZ, 0xc0, !PT ;  /* 0x000000300b0b7812 */ /* 0x000fe200078ec0ff */
[----:B------:R-:W-:Y:S01]  /*1210*/  IMAD.MOV.U32 R7, RZ, RZ, 0x1 ;  /* 0x00000001ff077424 */ /* 0x000fe200078e00ff */
[--C-:B------:R-:W-:Y:S01]  /*1220*/  LOP3.LUT R22, R3, 0x40, R0.reuse, 0xe2, !PT ;  /* 0x0000004003167812 */ /* 0x100fe200078ee200 */
[----:B------:R-:W-:Y:S01]  /*1230*/  USHF.R.S32.HI UR43, URZ, 0x6, UR5 ;  /* 0x000000063f2b7899 */ /* 0x000fe20008011405 */
[----:B------:R-:W1:Y:S01]  /*1240*/  LDC R96, c[0x0][0x600] ;  /* 0x00018000ff607b82 */ /* 0x000e620000000800 */
[-C--:B------:R-:W-:Y:S01]  /*1250*/  IADD3 R3, RZ, -R11.reuse, -R0 ;  /* 0x8000000bff037210 */ /* 0x080fe20007ffe800 */
[----:B------:R-:W-:Y:S01]  /*1260*/  IMAD.U32 R4, RZ, RZ, UR6 ;  /* 0x00000006ff047e24 */ /* 0x000fe2000f8e00ff */
[C---:B------:R-:W-:Y:S01]  /*1270*/  LOP3.LUT R93, R94.reuse, 0x3, RZ, 0xc0, !PT ;  /* 0x000000035e5d7812 */ /* 0x040fe200078ec0ff */
[----:B------:R-:W-:Y:S01]  /*1280*/  UISETP.LT.AND UP0, UPT, UR43, 0x1, UPT ;  /* 0x000000012b00788c */ /* 0x000fe2000bf01270 */
[----:B------:R-:W-:Y:S01]  /*1290*/  LOP3.LUT R95, R94, 0x80, RZ, 0xc0, !PT ;  /* 0x000000805e5f7812 */ /* 0x000fe200078ec0ff */
[----:B------:R-:W-:Y:S01]  /*12a0*/  IMAD R3, R10, -0x40, R3 ;  /* 0xffffffc00a037824 */ /* 0x000fe200078e0203 */
[----:B------:R-:W-:Y:S01]  /*12b0*/  ULDC UR4, c[0x0][0x284] ;  /* 0x0000a10000047ab9 */ /* 0x000fe20000000800 */
[-C--:B--2---:R-:W-:Y:S01]  /*12c0*/  SHF.L.U32 R5, R5, R92.reuse, RZ ;  /* 0x0000005c05057219 */ /* 0x084fe200000006ff */
[----:B------:R-:W-:Y:S01]  /*12d0*/  USEL UR44, UR43, 0x1, UP0 ;  /* 0x000000012b2c7887 */ /* 0x000fe20008000000 */
[----:B------:R-:W-:Y:S01]  /*12e0*/  IMAD R93, R93, -0x2, R4 ;  /* 0xfffffffe5d5d7824 */ /* 0x000fe200078e0204 */
[----:B------:R-:W-:Y:S01]  /*12f0*/  LOP3.LUT R22, R22, R11, RZ, 0xfc, !PT ;  /* 0x0000000b16167212 */ /* 0x000fe200078efcff */
[----:B------:R-:W-:Y:S01]  /*1300*/  IMAD.SHL.U32 R94, R94, 0x2, RZ ;  /* 0x000000025e5e7824 */ /* 0x000fe200078e00ff */
[----:B------:R-:W-:Y:S01]  /*1310*/  SHF.L.U32 R92, R7, R92, RZ ;  /* 0x0000005c075c7219 */ /* 0x000fe200000006ff */
[----:B------:R-:W-:Y:S01]  /*1320*/  VIADD R98, R3, UR4 ;  /* 0x0000000403627c36 */ /* 0x000fe20008000000 */
[----:B------:R-:W-:Y:S01]  /*1330*/  LOP3.LUT R103, R18, 0x1, RZ, 0xfc, !PT ;  /* 0x0000000112677812 */ /* 0x000fe200078efcff */
[----:B------:R-:W-:Y:S01]  /*1340*/  IMAD.MOV.U32 R23, RZ, RZ, RZ ;  /* 0x000000ffff177224 */ /* 0x000fe200078e00ff */
[C---:B0-----:R-:W-:Y:S01]  /*1350*/  SHF.L.U64.HI R91, R90.reuse, 0x3, R91 ;  /* 0x000000035a5b7819 */ /* 0x041fe2000001025b */
[----:B------:R-:W-:Y:S01]  /*1360*/  IMAD.SHL.U32 R90, R90, 0x8, RZ ;  /* 0x000000085a5a7824 */ /* 0x000fe200078e00ff */
[----:B------:R-:W-:Y:S01]  /*1370*/  SHF.R.U32.HI R95, RZ, 0x7, R95 ;  /* 0x00000007ff5f7819 */ /* 0x000fe2000001165f */
[----:B------:R-:W-:Y:S01]  /*1380*/  UIADD3 UR44, UR43, -UR44, URZ ;  /* 0x8000002c2b2c7290 */ /* 0x000fe2000fffe03f */
[----:B------:R-:W-:Y:S01]  /*1390*/  LOP3.LUT R97, RZ, R5, RZ, 0x33, !PT ;  /* 0x00000005ff617212 */ /* 0x000fe200078e33ff */
[----:B------:R-:W-:Y:S01]  /*13a0*/  UMOV UR40, URZ ;  /* 0x0000003f00287c82 */ /* 0x000fe20008000000 */
[----:B------:R-:W-:Y:S01]  /*13b0*/  UMOV UR42, URZ ;  /* 0x0000003f002a7c82 */ /* 0x000fe20008000000 */
[----:B-1----:R-:W-:-:S08]  /*13c0*/  VIADD R96, R96, 0xffffffff ;  /* 0xffffffff60607836 */ /* 0x002fd00000000000 */
.L_x_162:
[----:B0-----:R-:W0:Y:S01]  /*13d0*/  SHFL.IDX PT, R0, R95, RZ, 0x1f ;  /* 0x00001fff5f007589 */ /* 0x001e2200000e0000 */
[----:B-1----:R-:W1:Y:S01]  /*13e0*/  S2UR UR7, SR_CgaCtaId ;  /* 0x00000000000779c3 */ /* 0x002e620000008800 */
[----:B------:R-:W-:Y:S01]  /*13f0*/  UMOV UR6, 0x400 ;  /* 0x0000040000067882 */ /* 0x000fe20000000000 */
[----:B0-----:R-:W-:Y:S01]  /*1400*/  R2UR UR4, R0 ;  /* 0x00000000000472ca */ /* 0x001fe200000e0000 */
[----:B-1----:R-:W-:-:S12]  /*1410*/  ULEA UR6, UR7, UR6, 0x18 ;  /* 0x0000000607067291 */ /* 0x002fd8000f8ec03f */
[----:B------:R-:W-:-:S04]  /*1420*/  ULEA.HI UR5, UR4, UR4, URZ, 0x1 ;  /* 0x0000000404057291 */ /* 0x000fc8000f8f083f */
[----:B------:R-:W-:-:S04]  /*1430*/  ULOP3.LUT UR5, UR5, 0x7fffe, URZ, 0xc0, !UPT ;  /* 0x0007fffe05057892 */ /* 0x000fc8000f8ec03f */
[----:B------:R-:W-:-:S03]  /*1440*/  UIADD3 UR5, UR4, -UR5, URZ ;  /* 0x8000000504057290 */ /* 0x000fc6000fffe03f */
[----:B------:R-:W-:Y:S01]  /*1450*/  ULDC UR4, c[0x0][0x28c] ;  /* 0x0000a30000047ab9 */ /* 0x000fe20000000800 */
[----:B------:R-:W-:Y:S01]  /*1460*/  ULEA UR5, UR5, UR6, 0xd ;  /* 0x0000000605057291 */ /* 0x000fe2000f8e683f */
[----:B------:R-:W-:-:S03]  /*1470*/  ISETP.LT.AND P0, PT, RZ, UR4, PT ;  /* 0x00000004ff007c0c */ /* 0x000fc6000bf01270 */
[----:B------:R-:W-:-:S04]  /*1480*/  UIADD3 UR5, UR5, 0x100, URZ ;  /* 0x0000010005057890 */ /* 0x000fc8000fffe03f */
[----:B------:R-:W-:-:S04]  /*1490*/  USHF.R.U32.HI UR5, URZ, 0x4, UR5 ;  /* 0x000000043f057899 */ /* 0x000fc80008011605 */
[----:B------:R-:W-:Y:S02]  /*14a0*/  ULOP3.LUT UR45, UR5, 0x3fff, URZ, 0xc0, !UPT ;  /* 0x00003fff052d7892 */ /* 0x000fe4000f8ec03f */
[----:B--2345:R-:W-:Y:S10]  /*14b0*/  @P0 BRA `(.L_x_17) ;  /* 0x0000000000400947 */ /* 0x03cff40003800000 */
[----:B------:R-:W-:Y:S01]  /*14c0*/  MOV R0, 0x0 ;  /* 0x0000000000007802 */ /* 0x000fe20000000f00 */
[----:B------:R-:W-:Y:S01]  /*14d0*/  ULDC.64 UR4, c[0x4][0x68] ;  /* 0x01001a0000047ab9 */ /* 0x000fe20000000a00 */
[----:B------:R-:W-:Y:S01]  /*14e0*/  ULDC.64 UR6, c[0x4][0x8] ;  /* 0x0100020000067ab9 */ /* 0x000fe20000000a00 */
[----:B------:R-:W-:Y:S01]  /*14f0*/  IMAD.U32 R4, RZ, RZ, UR4 ;  /* 0x00000004ff047e24 */ /* 0x000fe2000f8e00ff */
[----:B------:R0:W1:Y:S01]  /*1500*/  LDC.64 R14, c[0x4][R0] ;  /* 0x01000000000e7b82 */ /* 0x0000620000000a00 */
[----:B------:R-:W-:Y:S01]  /*1510*/  IMAD.U32 R5, RZ, RZ, UR5 ;  /* 0x00000005ff057e24 */ /* 0x000fe2000f8e00ff */
[----:B------:R-:W-:Y:S01]  /*1520*/  ULDC.64 UR4, c[0x4][0x70] ;  /* 0x01001c0000047ab9 */ /* 0x000fe20000000a00 */
[----:B------:R-:W-:Y:S02]  /*1530*/  IMAD.U32 R10, RZ, RZ, UR6 ;  /* 0x00000006ff0a7e24 */ /* 0x000fe4000f8e00ff */
[----:B------:R-:W-:Y:S02]  /*1540*/  IMAD.U32 R6, RZ, RZ, UR4 ;  /* 0x00000004ff067e24 */ /* 0x000fe4000f8e00ff */
[----:B------:R-:W-:-:S02]  /*1550*/  IMAD.U32 R7, RZ, RZ, UR5 ;  /* 0x00000005ff077e24 */ /* 0x000fc4000f8e00ff */
[----:B------:R-:W-:Y:S02]  /*1560*/  IMAD.U32 R11, RZ, RZ, UR7 ;  /* 0x00000007ff0b7e24 */ /* 0x000fe4000f8e00ff */
[----:B------:R-:W-:Y:S02]  /*1570*/  IMAD.MOV.U32 R8, RZ, RZ, 0x1e1 ;  /* 0x000001e1ff087424 */ /* 0x000fe400078e00ff */
[----:B------:R-:W-:Y:S02]  /*1580*/  IMAD.MOV.U32 R12, RZ, RZ, 0x1 ;  /* 0x00000001ff0c7424 */ /* 0x000fe400078e00ff */
[----:B0-----:R-:W-:-:S07]  /*1590*/  IMAD.MOV.U32 R13, RZ, RZ, RZ ;  /* 0x000000ffff0d7224 */ /* 0x001fce00078e00ff */
[----:B------:R-:W-:-:S07]  /*15a0*/  LEPC R20, `(.L_x_17) ;  /* 0x000000001014794e */ /* 0x000fce0000000000 */
[----:B-1---5:R-:W-:Y:S05]  /*15b0*/  CALL.ABS.NOINC R14 ;  /* 0x000000000e007343 */ /* 0x022fea0003c00000 */
.L_x_17:
[----:B------:R-:W-:-:S13]  /*15c0*/  ISETP.NE.AND P0, PT, R103, 0x3, PT ;  /* 0x000000036700780c */ /* 0x000fda0003f05270 */
[----:B------:R-:W-:Y:S05]  /*15d0*/  @!P0 BRA `(.L_x_18) ;  /* 0x0000000000048947 */ /* 0x000fea0003800000 */
[----:B------:R-:W-:Y:S01]  /*15e0*/  BPT.TRAP 0x1 ;  /* 0x000000040000795c */ /* 0x000fe20000300000 */
.L_x_18:
[----:B------:R-:W0:Y:S01]  /*15f0*/  S2UR UR5, SR_CgaCtaId ;  /* 0x00000000000579c3 */ /* 0x000e220000008800 */
[----:B------:R-:W-:Y:S01]  /*1600*/  UMOV UR4, 0x400 ;  /* 0x0000040000047882 */ /* 0x000fe20000000000 */
[----:B------:R-:W-:Y:S02]  /*1610*/  IMAD.U32 R0, RZ, RZ, UR40 ;  /* 0x00000028ff007e24 */ /* 0x000fe4000f8e00ff */
[----:B------:R-:W-:-:S03]  /*1620*/  IMAD.U32 R3, RZ, RZ, UR42 ;  /* 0x0000002aff037e24 */ /* 0x000fc6000f8e00ff */
[----:B------:R-:W-:Y:S01]  /*1630*/  SHF.L.U32 R0, R0, 0x1f, RZ ;  /* 0x0000001f00007819 */ /* 0x000fe200000006ff */
[----:B0-----:R-:W-:-:S06]  /*1640*/  ULEA UR4, UR5, UR4, 0x18 ;  /* 0x0000000405047291 */ /* 0x001fcc000f8ec03f */
[----:B------:R-:W-:-:S04]  /*1650*/  IMAD.U32 R6, RZ, RZ, UR4 ;  /* 0x00000004ff067e24 */ /* 0x000fc8000f8e00ff */
[----:B------:R-:W-:-:S04]  /*1660*/  IMAD R3, R3, 0x8, R6 ;  /* 0x0000000803037824 */ /* 0x000fc800078e0206 */
[----:B------:R0:W1:Y:S01]  /*1670*/  SYNCS.PHASECHK.TRANS64.TRYWAIT P1, [R3+URZ], R0 ;  /* 0x00000000030075a7 */ /* 0x000062000802017f */
[----:B------:R-:W-:Y:S05]  /*1680*/  @!P0 BRA `(.L_x_19) ;  /* 0x0000000000048947 */ /* 0x000fea0003800000 */
[----:B------:R-:W-:Y:S01]  /*1690*/  BPT.TRAP 0x1 ;  /* 0x000000040000795c */ /* 0x000fe20000300000 */
.L_x_19:
[----:B------:R-:W-:-:S05]  /*16a0*/  IMAD.U32 R4, RZ, RZ, UR44 ;  /* 0x0000002cff047e24 */ /* 0x000fca000f8e00ff */
[----:B------:R-:W-:Y:S01]  /*16b0*/  ISETP.GE.AND P2, PT, R4, 0x1, PT ;  /* 0x000000010400780c */ /* 0x000fe20003f46270 */
[----:B-1----:R-:W-:-:S12]  /*16c0*/  @P1 BRA `(.L_x_20) ;  /* 0x0000000000081947 */ /* 0x002fd80003800000 */
[----:B------:R-:W1:Y:S02]  /*16d0*/  SYNCS.PHASECHK.TRANS64.TRYWAIT P1, [R3+URZ], R0 ;  /* 0x00000000030075a7 */ /* 0x000e64000802017f */
[----:B-1----:R-:W-:Y:S05]  /*16e0*/  @!P1 BRA `(.L_x_21) ;  /* 0x00000064004c9947 */ /* 0x002fea0003800000 */
.L_x_20:
[----:B------:R-:W-:Y:S05]  /*16f0*/  WARPSYNC.ALL ;  /* 0x0000000000007948 */ /* 0x000fea0003800000 */
[----:B------:R-:W-:Y:S01]  /*1700*/  R2UR UR4, R6 ;  /* 0x00000000060472ca */ /* 0x000fe200000e0000 */
[----:B------:R-:W-:Y:S01]  /*1710*/  ULEA UR5, UR42, UR45, 0xa ;  /* 0x0000002d2a057291 */ /* 0x000fe2000f8e503f */
[----:B------:R-:W-:Y:S01]  /*1720*/  WARPGROUP.ARRIVE ;  /* 0x00000000000079c5 */ /* 0x000fe20000000000 */
[----:B------:R-:W-:Y:S01]  /*1730*/  UMOV UR9, 0x40000040 ;  /* 0x4000004000097882 */ /* 0x000fe20000000000 */
[----:B------:R-:W-:-:S04]  /*1740*/  UMOV UR11, 0x40000040 ;  /* 0x40000040000b7882 */ /* 0x000fc80000000000 */
[----:B------:R-:W-:-:S05]  /*1750*/  UMOV UR8, UR5 ;  /* 0x0000000500087c82 */ /* 0x000fca0008000000 */
[----:B------:R-:W-:-:S04]  /*1760*/  UIADD3 UR4, UR4, 0x8100, URZ ;  /* 0x0000810004047890 */ /* 0x000fc8000fffe03f */
[----:B------:R-:W-:-:S04]  /*1770*/  USHF.R.U32.HI UR4, URZ, 0x4, UR4 ;  /* 0x000000043f047899 */ /* 0x000fc80008011604 */
[----:B------:R-:W-:-:S04]  /*1780*/  ULOP3.LUT UR4, UR4, 0x3fff, URZ, 0xc0, !UPT ;  /* 0x00003fff04047892 */ /* 0x000fc8000f8ec03f */
[----:B------:R-:W-:-:S04]  /*1790*/  ULOP3.LUT UR4, UR4, 0x2000000, URZ, 0xfc, !UPT ;  /* 0x0200000004047892 */ /* 0x000fc8000f8efc3f */
[----:B------:R-:W-:-:S07]  /*17a0*/  ULEA UR6, UR42, UR4, 0xa ;  /* 0x000000042a067291 */ /* 0x000fce000f8e503f */
[----:B------:R-:W-:Y:S02]  /*17b0*/  UMOV UR10, UR6 ;  /* 0x00000006000a7c82 */ /* 0x000fe40008000000 */
[----:B------:R-:W-:Y:S01]  /*17c0*/  HGMMA.64x128x16.F32 R24, gdesc[UR8].tnspA.tnspB, RZ, !UPT, gsb0 ;  /* 0x61e00000081879f0 */ /* 0x000fe2000c0008ff */
[----:B------:R-:W-:Y:S02]  /*17d0*/  UIADD3 UR8, UR5, 0x80, URZ ;  /* 0x0000008005087890 */ /* 0x000fe4000fffe03f */
[----:B------:R-:W-:Y:S01]  /*17e0*/  UIADD3 UR10, UR6, 0x80, URZ ;  /* 0x00000080060a7890 */ /* 0x000fe2000fffe03f */
[----:B------:R-:W-:Y:S01]  /*17f0*/  UMOV UR9, 0x40000040 ;  /* 0x4000004000097882 */ /* 0x000fe20000000000 */
[----:B------:R-:W-:Y:S01]  /*1800*/  UMOV UR11, 0x40000040 ;  /* 0x40000040000b7882 */ /* 0x000fe20000000000 */
[----:B------:R-:W-:Y:S02]  /*1810*/  WARPGROUP.DEPBAR.LE gsb0, 0x0 ;  /* 0x00008000000079c5 */ /* 0x000fe40000010000 */
[----:B------:R-:W-:-:S06]  /*1820*/  WARPGROUP.ARRIVE ;  /* 0x00000000000079c5 */ /* 0x000fcc0000000000 */
[----:B------:R-:W-:Y:S01]  /*1830*/  HGMMA.64x128x16.F32 R24, gdesc[UR8].tnspA.tnspB, R24, gsb0 ;  /* 0x61e00000081879f0 */ /* 0x000fe20008000818 */
        /* <DEDUP_REMOVED lines=13> */
[----:B------:R-:W-:Y:S03]  /*1910*/  HGMMA.64x128x16.F32 R24, gdesc[UR8].tnspA.tnspB, R24, gsb0 ;  /* 0x61e00000081879f0 */ /* 0x000fe60008000818 */
[----:B------:R-:W-:Y:S02]  /*1920*/  WARPGROUP.DEPBAR.LE gsb0, 0x0 ;  /* 0x00008000000079c5 */ /* 0x000fe40000010000 */
[----:B------:R-:W-:Y:S05]  /*1930*/  @!P2 BRA `(.L_x_22) ;  /* 0x000000040028a947 */ /* 0x000fea0003800000 */
[----:B------:R-:W-:Y:S01]  /*1940*/  UIADD3 UR5, UR42, 0x1, URZ ;  /* 0x000000012a057890 */ /* 0x000fe2000fffe03f */
[----:B01----:R-:W-:Y:S02]  /*1950*/  IMAD.U32 R0, RZ, RZ, UR44 ;  /* 0x0000002cff007e24 */ /* 0x003fe4000f8e00ff */
[----:B------:R-:W-:Y:S01]  /*1960*/  IMAD.U32 R3, RZ, RZ, UR42 ;  /* 0x0000002aff037e24 */ /* 0x000fe2000f8e00ff */
[----:B------:R-:W-:-:S04]  /*1970*/  UISETP.NE.AND UP0, UPT, UR5, 0x2, UPT ;  /* 0x000000020500788c */ /* 0x000fc8000bf05270 */
[----:B------:R-:W-:Y:S02]  /*1980*/  USEL UR6, URZ, 0x1, UP0 ;  /* 0x000000013f067887 */ /* 0x000fe40008000000 */
[----:B------:R-:W-:Y:S02]  /*1990*/  USEL UR5, UR5, URZ, UP0 ;  /* 0x0000003f05057287 */ /* 0x000fe40008000000 */
[----:B------:R-:W-:-:S06]  /*19a0*/  ULOP3.LUT UR6, UR40, UR6, URZ, 0x3c, !UPT ;  /* 0x0000000628067292 */ /* 0x000fcc000f8e3c3f */
[----:B------:R-:W-:-:S07]  /*19b0*/  IMAD.U32 R7, RZ, RZ, UR6 ;  /* 0x00000006ff077e24 */ /* 0x000fce000f8e00ff */
.L_x_29:
[----:B------:R-:W-:Y:S05]  /*19c0*/  @!P0 BRA `(.L_x_23) ;  /* 0x0000000000048947 */ /* 0x000fea0003800000 */
[----:B------:R-:W-:Y:S01]  /*19d0*/  BPT.TRAP 0x1 ;  /* 0x000000040000795c */ /* 0x000fe20000300000 */
.L_x_23:
[----:B------:R-:W0:Y:S01]  /*19e0*/  S2UR UR7, SR_CgaCtaId ;  /* 0x00000000000779c3 */ /* 0x000e220000008800 */
[----:B------:R-:W-:Y:S01]  /*19f0*/  UMOV UR6, 0x400 ;  /* 0x0000040000067882 */ /* 0x000fe20000000000 */
[----:B------:R-:W-:Y:S01]  /*1a00*/  IMAD.U32 R5, RZ, RZ, UR5 ;  /* 0x00000005ff057e24 */ /* 0x000fe2000f8e00ff */
[----:B------:R-:W-:Y:S01]  /*1a10*/  SHF.L.U32 R4, R7, 0x1f, RZ ;  /* 0x0000001f07047819 */ /* 0x000fe200000006ff */
[----:B0-----:R-:W-:-:S06]  /*1a20*/  ULEA UR6, UR7, UR6, 0x18 ;  /* 0x0000000607067291 */ /* 0x001fcc000f8ec03f */
[----:B------:R-:W-:-:S04]  /*1a30*/  IMAD.U32 R6, RZ, RZ, UR6 ;  /* 0x00000006ff067e24 */ /* 0x000fc8000f8e00ff */
[----:B------:R-:W-:-:S04]  /*1a40*/  IMAD R5, R5, 0x8, R6 ;  /* 0x0000000805057824 */ /* 0x000fc800078e0206 */
[----:B------:R0:W1:Y:S01]  /*1a50*/  SYNCS.PHASECHK.TRANS64.TRYWAIT P1, [R5+URZ], R4 ;  /* 0x00000004050075a7 */ /* 0x000062000802017f */
[----:B------:R-:W-:Y:S05]  /*1a60*/  @!P0 BRA `(.L_x_24) ;  /* 0x0000000000048947 */ /* 0x000fea0003800000 */
[----:B------:R-:W-:Y:S01]  /*1a70*/  BPT.TRAP 0x1 ;  /* 0x000000040000795c */ /* 0x000fe20000300000 */
.L_x_24:
[----:B-1----:R-:W-:Y:S05]  /*1a80*/  @P1 BRA `(.L_x_25) ;  /* 0x0000000000081947 */ /* 0x002fea0003800000 */
[----:B------:R-:W1:Y:S02]  /*1a90*/  SYNCS.PHASECHK.TRANS64.TRYWAIT P1, [R5+URZ], R4 ;  /* 0x00000004050075a7 */ /* 0x000e64000802017f */
[----:B-1----:R-:W-:Y:S05]  /*1aa0*/  @!P1 BRA `(.L_x_26) ;  /* 0x0000006000709947 */ /* 0x002fea0003800000 */
.L_x_25:
[----:B------:R-:W-:Y:S01]  /*1ab0*/  ULEA UR6, UR5, UR45, 0xa ;  /* 0x0000002d05067291 */ /* 0x000fe2000f8e503f */
[----:B------:R-:W-:Y:S01]  /*1ac0*/  WARPGROUP.ARRIVE ;  /* 0x00000000000079c5 */ /* 0x000fe20000000000 */
[----:B------:R-:W-:Y:S01]  /*1ad0*/  ULEA UR7, UR5, UR4, 0xa ;  /* 0x0000000405077291 */ /* 0x000fe2000f8e503f */
[----:B------:R-:W-:Y:S01]  /*1ae0*/  UMOV UR9, 0x40000040 ;  /* 0x4000004000097882 */ /* 0x000fe20000000000 */
[----:B------:R-:W-:-:S03]  /*1af0*/  UMOV UR11, 0x40000040 ;  /* 0x40000040000b7882 */ /* 0x000fc60000000000 */
[----:B------:R-:W-:Y:S02]  /*1b00*/  UMOV UR8, UR6 ;  /* 0x0000000600087c82 */ /* 0x000fe40008000000 */
[----:B------:R-:W-:Y:S02]  /*1b10*/  UMOV UR10, UR7 ;  /* 0x00000007000a7c82 */ /* 0x000fe40008000000 */
[----:B------:R-:W-:Y:S01]  /*1b20*/  HGMMA.64x128x16.F32 R24, gdesc[UR8].tnspA.tnspB, R24, gsb0 ;  /* 0x61e00000081879f0 */ /* 0x000fe20008000818 */
[----:B------:R-:W-:Y:S02]  /*1b30*/  UIADD3 UR8, UR6, 0x80, URZ ;  /* 0x0000008006087890 */ /* 0x000fe4000fffe03f */
[----:B------:R-:W-:Y:S01]  /*1b40*/  UIADD3 UR10, UR7, 0x80, URZ ;  /* 0x00000080070a7890 */ /* 0x000fe2000fffe03f */
[----:B------:R-:W-:Y:S01]  /*1b50*/  UMOV UR9, 0x40000040 ;  /* 0x4000004000097882 */ /* 0x000fe20000000000 */
[----:B------:R-:W-:Y:S01]  /*1b60*/  UMOV UR11, 0x40000040 ;  /* 0x40000040000b7882 */ /* 0x000fe20000000000 */
[----:B------:R-:W-:-:S02]  /*1b70*/  WARPGROUP.DEPBAR.LE gsb0, 0x0 ;  /* 0x00008000000079c5 */ /* 0x000fc40000010000 */
        /* <DEDUP_REMOVED lines=18> */
[----:B------:R-:W-:Y:S01]  /*1ca0*/  BPT.TRAP 0x1 ;  /* 0x000000040000795c */ /* 0x000fe20000300000 */
.L_x_27:
[----:B------:R-:W-:-:S13]  /*1cb0*/  ISETP.NE.AND P1, PT, R102, RZ, PT ;  /* 0x000000ff6600720c */ /* 0x000fda0003f25270 */
[----:B01----:R-:W-:-:S04]  /*1cc0*/  @P1 IMAD R4, R3, 0x8, R6 ;  /* 0x0000000803041824 */ /* 0x003fc800078e0206 */
[----:B------:R-:W-:-:S05]  /*1cd0*/  @P1 VIADD R4, R4, 0x10 ;  /* 0x0000001004041836 */ /* 0x000fca0000000000 */
[----:B------:R-:W-:-:S04]  /*1ce0*/  @P1 PRMT R4, R19, 0x654, R4 ;  /* 0x0000065413041816 */ /* 0x000fc80000000004 */
[----:B------:R0:W-:Y:S01]  /*1cf0*/  @P1 SYNCS.ARRIVE.TRANS64.RED.A1T0 RZ, [R4+URZ], RZ ;  /* 0x000000ff04ff19a7 */ /* 0x0001e2000810043f */
[----:B------:R-:W-:-:S13]  /*1d00*/  ISETP.GT.U32.AND P1, PT, R18, 0x1, PT ;  /* 0x000000011200780c */ /* 0x000fda0003f24070 */
[----:B0-----:R-:W-:Y:S05]  /*1d10*/  @P1 BRA `(.L_x_28) ;  /* 0x0000000000041947 */ /* 0x001fea0003800000 */
[----:B------:R-:W-:Y:S01]  /*1d20*/  BPT.TRAP 0x1 ;  /* 0x000000040000795c */ /* 0x000fe20000300000 */
.L_x_28:
[----:B------:R-:W-:Y:S01]  /*1d30*/  UIADD3 UR5, UR5, 0x1, URZ ;  /* 0x0000000105057890 */ /* 0x000fe2000fffe03f */
[C---:B------:R-:W-:Y:S01]  /*1d40*/  ISETP.GT.AND P2, PT, R0.reuse, 0x1, PT ;  /* 0x000000010000780c */ /* 0x040fe20003f44270 */
[----:B------:R-:W-:Y:S02]  /*1d50*/  VIADD R3, R3, 0x1 ;  /* 0x0000000103037836 */ /* 0x000fe40000000000 */
[----:B------:R-:W-:Y:S01]  /*1d60*/  UISETP.NE.AND UP0, UPT, UR5, 0x2, UPT ;  /* 0x000000020500788c */ /* 0x000fe2000bf05270 */
[----:B------:R-:W-:Y:S02]  /*1d70*/  VIADD R0, R0, 0xffffffff ;  /* 0xffffffff00007836 */ /* 0x000fe40000000000 */
[C---:B------:R-:W-:Y:S01]  /*1d80*/  ISETP.NE.AND P1, PT, R3.reuse, 0x2, PT ;  /* 0x000000020300780c */ /* 0x040fe20003f25270 */
[----:B------:R-:W-:Y:S02]  /*1d90*/  USEL UR6, URZ, 0x1, UP0 ;  /* 0x000000013f067887 */ /* 0x000fe40008000000 */
[----:B------:R-:W-:Y:S01]  /*1da0*/  USEL UR5, UR5, URZ, UP0 ;  /* 0x0000003f05057287 */ /* 0x000fe20008000000 */
[----:B------:R-:W-:-:S03]  /*1db0*/  SEL R3, R3, RZ, P1 ;  /* 0x000000ff03037207 */ /* 0x000fc60000800000 */
[----:B------:R-:W-:Y:S01]  /*1dc0*/  LOP3.LUT R7, R7, UR6, RZ, 0x3c, !PT ;  /* 0x0000000607077c12 */ /* 0x000fe2000f8e3cff */
[----:B------:R-:W-:Y:S07]  /*1dd0*/  @P2 BRA `(.L_x_29) ;  /* 0xfffffff800f82947 */ /* 0x000fee000383ffff */
.L_x_22:
[----:B01----:R-:W0:Y:S02]  /*1de0*/  LDC R0, c[0x0][0x28c] ;  /* 0x0000a300ff007b82 */ /* 0x003e240000000800 */
[----:B0-----:R-:W-:-:S13]  /*1df0*/  ISETP.GE.AND P1, PT, R0, 0x1, PT ;  /* 0x000000010000780c */ /* 0x001fda0003f26270 */
[----:B------:R-:W-:Y:S05]  /*1e00*/  @!P1 BRA `(.L_x_30) ;  /* 0x0000000000389947 */ /* 0x000fea0003800000 */
[----:B------:R-:W-:Y:S05]  /*1e10*/  @!P0 BRA `(.L_x_31) ;  /* 0x0000000000048947 */ /* 0x000fea0003800000 */
[----:B------:R-:W-:Y:S01]  /*1e20*/  BPT.TRAP 0x1 ;  /* 0x000000040000795c */ /* 0x000fe20000300000 */
.L_x_31:
[----:B------:R-:W-:-:S13]  /*1e30*/  ISETP.NE.AND P0, PT, R102, RZ, PT ;  /* 0x000000ff6600720c */ /* 0x000fda0003f05270 */
[----:B------:R-:W-:-:S05]  /*1e40*/  VOTEU.ANY UP0, P0 ;  /* 0x00000000003f7886 */ /* 0x000fca0000000100 */
[----:B------:R-:W-:-:S06]  /*1e50*/  @UP0 UIADD3 UR4, UR44, UR42, URZ ;  /* 0x0000002a2c040290 */ /* 0x000fcc000fffe03f */
[----:B------:R-:W-:-:S04]  /*1e60*/  IMAD.U32 R0, RZ, RZ, UR4 ;  /* 0x00000004ff007e24 */ /* 0x000fc8000f8e00ff */
[----:B------:R-:W-:-:S05]  /*1e70*/  @P0 IMAD.SHL.U32 R0, R0, 0x8, RZ ;  /* 0x0000000800000824 */ /* 0x000fca00078e00ff */
[----:B------:R-:W-:-:S04]  /*1e80*/  @P0 LOP3.LUT R0, R0, 0x8, RZ, 0xc0, !PT ;  /* 0x0000000800000812 */ /* 0x000fc800078ec0ff */
[----:B------:R-:W-:-:S04]  /*1e90*/  @P0 IADD3 R0, R6, 0x10, R0 ;  /* 0x0000001006000810 */ /* 0x000fc80007ffe000 */
[----:B------:R-:W-:-:S04]  /*1ea0*/  @P0 PRMT R0, R19, 0x654, R0 ;  /* 0x0000065413000816 */ /* 0x000fc80000000000 */
[----:B------:R0:W-:Y:S01]  /*1eb0*/  @P0 SYNCS.ARRIVE.TRANS64.RED.A1T0 RZ, [R0+URZ], RZ ;  /* 0x000000ff00ff09a7 */ /* 0x0001e2000810043f */
[----:B------:R-:W-:-:S13]  /*1ec0*/  ISETP.GT.U32.AND P0, PT, R18, 0x1, PT ;  /* 0x000000011200780c */ /* 0x000fda0003f04070 */
[----:B0-----:R-:W-:Y:S05]  /*1ed0*/  @P0 BRA `(.L_x_30) ;  /* 0x0000000000040947 */ /* 0x001fea0003800000 */
[----:B------:R-:W-:Y:S01]  /*1ee0*/  BPT.TRAP 0x1 ;  /* 0x000000040000795c */ /* 0x000fe20000300000 */
.L_x_30:
[----:B------:R-:W-:Y:S01]  /*1ef0*/  IMAD.SHL.U32 R3, R100, 0x80, RZ ;  /* 0x0000008064037824 */ /* 0x000fe200078e00ff */
[----:B------:R-:W-:Y:S01]  /*1f00*/  ULDC UR6, c[0x0][0x288] ;  /* 0x0000a20000067ab9 */ /* 0x000fe20000000800 */
[----:B------:R-:W-:Y:S01]  /*1f10*/  SHF.R.S32.HI R15, RZ, 0x1f, R99 ;  /* 0x0000001fff0f7819 */ /* 0x000fe20000011463 */
[----:B------:R-:W-:Y:S01]  /*1f20*/  IMAD.SHL.U32 R7, R101, 0x80, RZ ;  /* 0x0000008065077824 */ /* 0x000fe200078e00ff */
[----:B------:R-:W-:Y:S01]  /*1f30*/  ULDC.64 UR4, c[0x0][0x5d0] ;  /* 0x0001740000047ab9 */ /* 0x000fe20000000a00 */
[----:B------:R-:W-:Y:S01]  /*1f40*/  LOP3.LUT R8, R3, 0x6, R94, 0xf8, !PT ;  /* 0x0000000603087812 */ /* 0x000fe200078ef85e */
[----:B------:R-:W-:Y:S01]  /*1f50*/  IMAD.WIDE R100, R101, 0x80, R22 ;  /* 0x0000008065647825 */ /* 0x000fe200078e0216 */
[----:B------:R-:W-:Y:S01]  /*1f60*/  ISETP.GE.AND P0, PT, R3, UR6, PT ;  /* 0x0000000603007c0c */ /* 0x000fe2000bf06270 */
[----:B------:R-:W-:Y:S01]  /*1f70*/  ULDC UR6, c[0x0][0x284] ;  /* 0x0000a10000067ab9 */ /* 0x000fe20000000800 */
[----:B------:R-:W-:Y:S01]  /*1f80*/  SHF.R.S32.HI R9, RZ, 0x1f, R8 ;  /* 0x0000001fff097819 */ /* 0x000fe20000011408 */
[----:B------:R-:W-:Y:S01]  /*1f90*/  IMAD R0, R15, UR4, RZ ;  /* 0x000000040f007c24 */ /* 0x000fe2000f8e02ff */
[----:B------:R-:W-:-:S03]  /*1fa0*/  ISETP.GE.OR P0, PT, R7, UR6, P0 ;  /* 0x0000000607007c0c */ /* 0x000fc60008706670 */
[C---:B------:R-:W-:Y:S02]  /*1fb0*/  IMAD R11, R99.reuse, UR5, R0 ;  /* 0x00000005630b7c24 */ /* 0x040fe4000f8e0200 */
[----:B------:R-:W-:Y:S01]  /*1fc0*/  IMAD.WIDE.U32 R4, R99, UR4, R8 ;  /* 0x0000000463047c25 */ /* 0x000fe2000f8e0008 */
[----:B------:R-:W-:-:S03]  /*1fd0*/  ULDC.64 UR4, c[0x0][0x5c8] ;  /* 0x0001720000047ab9 */ /* 0x000fc60000000a00 */
[----:B------:R-:W-:Y:S02]  /*1fe0*/  IMAD R13, R101, UR4, RZ ;  /* 0x00000004650d7c24 */ /* 0x000fe4000f8e02ff */
[----:B------:R-:W-:Y:S02]  /*1ff0*/  IMAD.IADD R5, R5, 0x1, R11 ;  /* 0x0000000105057824 */ /* 0x000fe400078e020b */
[C---:B------:R-:W-:Y:S02]  /*2000*/  IMAD R13, R100.reuse, UR5, R13 ;  /* 0x00000005640d7c24 */ /* 0x040fe4000f8e020d */
[----:B------:R-:W-:-:S04]  /*2010*/  IMAD.WIDE.U32 R104, R100, UR4, R4 ;  /* 0x0000000464687c25 */ /* 0x000fc8000f8e0004 */
[----:B------:R-:W-:Y:S01]  /*2020*/  IMAD.MOV.U32 R0, RZ, RZ, -0x1 ;  /* 0xffffffffff007424 */ /* 0x000fe200078e00ff */
[----:B------:R-:W-:Y:S06]  /*2030*/  @P0 BRA `(.L_x_32) ;  /* 0x0000004000040947 */ /* 0x000fec0003800000 */
[----:B-----5:R-:W-:Y:S01]  /*2040*/  FSETP.NEU.AND P1, PT, R89, RZ, PT ;  /* 0x000000ff5900720b */ /* 0x020fe20003f2d000 */
[----:B------:R-:W-:Y:S01]  /*2050*/  IMAD.IADD R4, R93, 0x1, -R3 ;  /* 0x000000015d047824 */ /* 0x000fe200078e0a03 */
[----:B------:R-:W-:Y:S01]  /*2060*/  BSSY B0, `(.L_x_32) ;  /* 0x00003fe000007945 */ /* 0x000fe20003800000 */
[----:B------:R-:W-:Y:S02]  /*2070*/  IMAD.IADD R3, R98, 0x1, -R7 ;  /* 0x0000000162037824 */ /* 0x000fe400078e0a07 */
[----:B------:R-:W-:Y:S01]  /*2080*/  IMAD.IADD R115, R105, 0x1, R13 ;  /* 0x0000000169737824 */ /* 0x000fe200078e020d */
[----:B------:R-:W-:-:S04]  /*2090*/  ISETP.GT.AND P0, PT, R4, RZ, PT ;  /* 0x000000ff0400720c */ /* 0x000fc80003f04270 */
[----:B------:R-:W-:-:S03]  /*20a0*/  ISETP.GT.AND P3, PT, R3, RZ, P0 ;  /* 0x000000ff0300720c */ /* 0x000fc60000764270 */
[----:B------:R-:W-:Y:S10]  /*20b0*/  @!P1 BRA `(.L_x_33) ;  /* 0x0000002c00289947 */ /* 0x000ff40003800000 */
[----:B------:R-:W0:Y:S01]  /*20c0*/  LDC.64 R108, c[0x0][0x5b8] ;  /* 0x00016e00ff6c7b82 */ /* 0x000e220000000a00 */
[----:B------:R-:W-:-:S07]  /*20d0*/  ULDC.64 UR4, c[0x0][0x5c0] ;  /* 0x0001700000047ab9 */ /* 0x000fce0000000a00 */
[----:B------:R-:W1:Y:S08]  /*20e0*/  LDC.64 R110, c[0x0][0x5b0] ;  /* 0x00016c00ff6e7b82 */ /* 0x000e700000000a00 */
[----:B------:R-:W2:Y:S01]  /*20f0*/  LDC.64 R112, c[0x0][0x5a8] ;  /* 0x00016a00ff707b82 */ /* 0x000ea20000000a00 */
[-C--:B0-----:R-:W-:Y:S02]  /*2100*/  IMAD R6, R15, R108.reuse, RZ ;  /* 0x0000006c0f067224 */ /* 0x081fe400078e02ff */
[----:B------:R-:W-:-:S04]  /*2110*/  IMAD.WIDE.U32 R106, R99, R108, R8 ;  /* 0x0000006c636a7225 */ /* 0x000fc800078e0008 */
[----:B------:R-:W-:Y:S02]  /*2120*/  IMAD R105, R99, R109, R6 ;  /* 0x0000006d63697224 */ /* 0x000fe400078e0206 */
[-C--:B-1----:R-:W-:Y:S02]  /*2130*/  IMAD R5, R101, R110.reuse, RZ ;  /* 0x0000006e65057224 */ /* 0x082fe400078e02ff */
[----:B------:R-:W-:Y:S02]  /*2140*/  IMAD.IADD R13, R107, 0x1, R105 ;  /* 0x000000016b0d7824 */ /* 0x000fe400078e0269 */
[----:B------:R-:W-:Y:S02]  /*2150*/  IMAD.MOV.U32 R12, RZ, RZ, R106 ;  /* 0x000000ffff0c7224 */ /* 0x000fe400078e006a */
[C---:B------:R-:W-:Y:S02]  /*2160*/  IMAD R109, R100.reuse, R111, R5 ;  /* 0x0000006f646d7224 */ /* 0x040fe400078e0205 */
[----:B------:R-:W-:-:S04]  /*2170*/  IMAD.WIDE.U32 R6, R100, R110, R12 ;  /* 0x0000006e64067225 */ /* 0x000fc800078e000c */
[----:B------:R-:W-:Y:S01]  /*2180*/  IMAD.IADD R5, R7, 0x1, R109 ;  /* 0x0000000107057824 */ /* 0x000fe200078e026d */
[----:B--2---:R-:W-:-:S04]  /*2190*/  LEA R14, P1, R6, R112, 0x1 ;  /* 0x00000070060e7211 */ /* 0x004fc800078208ff */
[----:B------:R-:W-:-:S05]  /*21a0*/  LEA.HI.X R15, R6, R113, R5, 0x1, P1 ;  /* 0x00000071060f7211 */ /* 0x000fca00008f0c05 */
[----:B------:R0:W2:Y:S01]  /*21b0*/  @P3 LDG.E.LTC128B.U16 R5, desc[UR36][R14.64] ;  /* 0x000000240e053981 */ /* 0x0000a2000c1e1520 */
[----:B------:R-:W-:Y:S01]  /*21c0*/  IMAD.WIDE.U32 R6, R100, R110, R8 ;  /* 0x0000006e64067225 */ /* 0x000fe200078e0008 */
[----:B------:R-:W-:Y:S03]  /*21d0*/  BSSY B1, `(.L_x_34) ;  /* 0x0000013000017945 */ /* 0x000fe60003800000 */
[----:B------:R-:W-:Y:S02]  /*21e0*/  IMAD.IADD R7, R109, 0x1, R7 ;  /* 0x000000016d077824 */ /* 0x000fe400078e0207 */
[----:B------:R-:W-:Y:S01]  /*21f0*/  IMAD.WIDE.U32 R20, R99, R108, R6 ;  /* 0x0000006c63147225 */ /* 0x000fe200078e0006 */
[----:B0-----:R-:W-:-:S03]  /*2200*/  SHF.L.U64.HI R15, R110, 0x3, R111 ;  /* 0x000000036e0f7819 */ /* 0x001fc6000001026f */
[----:B------:R-:W-:Y:S01]  /*2210*/  IMAD.IADD R7, R105, 0x1, R21 ;  /* 0x0000000169077824 */ /* 0x000fe200078e0215 */
[----:B------:R-:W-:Y:S01]  /*2220*/  LEA R6, P4, R20, R112, 0x1 ;  /* 0x0000007014067211 */ /* 0x000fe200078808ff */
[----:B------:R-:W-:-:S03]  /*2230*/  IMAD.SHL.U32 R14, R110, 0x8, RZ ;  /* 0x000000086e0e7824 */ /* 0x000fc600078e00ff */
[----:B------:R-:W-:Y:S01]  /*2240*/  LEA.HI.X R7, R20, R113, R7, 0x1, P4 ;  /* 0x0000007114077211 */ /* 0x000fe200020f0c07 */
[----:B--2---:R-:W-:-:S05]  /*2250*/  HADD2.F32 R10, -RZ, R5.H0_H0 ;  /* 0x20000005ff0a7230 */ /* 0x004fca0000004100 */
[----:B------:R-:W-:Y:S01]  /*2260*/  FMUL R11, R10, R89 ;  /* 0x000000590a0b7220 */ /* 0x000fe20000400000 */
[----:B------:R-:W-:-:S03]  /*2270*/  LEA R10, P1, R104, UR4, 0x1 ;  /* 0x00000004680a7c11 */ /* 0x000fc6000f8208ff */
[----:B------:R-:W-:Y:S01]  /*2280*/  FFMA R24, R24, R88, R11 ;  /* 0x0000005818187223 */ /* 0x000fe2000000000b */
[----:B------:R-:W-:Y:S02]  /*2290*/  LEA.HI.X R11, R104, UR5, R115, 0x1, P1 ;  /* 0x00000005680b7c11 */ /* 0x000fe400088f0c73 */
[----:B------:R-:W-:Y:S02]  /*22a0*/  ISETP.GT.AND P1, PT, R4, 0x1, PT ;  /* 0x000000010400780c */ /* 0x000fe40003f24270 */
[----:B------:R-:W-:Y:S02]  /*22b0*/  F2FP.F16.F32.PACK_AB R24, RZ, R24 ;  /* 0x00000018ff18723e */ /* 0x000fe400000000ff */
[----:B------:R-:W-:-:S03]  /*22c0*/  ISETP.GT.AND P2, PT, R3, RZ, P1 ;  /* 0x000000ff0300720c */ /* 0x000fc60000f44270 */
[----:B------:R0:W-:Y:S10]  /*22d0*/  @P3 STG.E.U16 desc[UR36][R10.64], R24 ;  /* 0x000000180a003986 */ /* 0x0001f4000c101524 */
[----:B------:R-:W-:Y:S05]  /*22e0*/  @!P2 BRA `(.L_x_35) ;  /* 0x000000000004a947 */ /* 0x000fea0003800000 */
[----:B------:R1:W5:Y:S02]  /*22f0*/  LDG.E.LTC128B.U16 R5, desc[UR36][R6.64+0x2] ;  /* 0x0000022406057981 */ /* 0x000364000c1e1520 */
.L_x_35:
[----:B------:R-:W-:Y:S05]  /*2300*/  BSYNC B1 ;  /* 0x0000000000017941 */ /* 0x000fea0003800000 */
.L_x_34:
[----:B-----5:R-:W-:Y:S01]  /*2310*/  HADD2.F32 R12, -RZ, R5.H0_H0 ;  /* 0x20000005ff0c7230 */ /* 0x020fe20000004100 */
[----:B------:R-:W-:Y:S01]  /*2320*/  ISETP.GT.AND P0, PT, R3, 0x8, P0 ;  /* 0x000000080300780c */ /* 0x000fe20000704270 */
[----:B------:R-:W-:Y:S01]  /*2330*/  IMAD.WIDE.U32 R20, R100, R110, R14 ;  /* 0x0000006e64147225 */ /* 0x000fe200078e000e */
[----:B0-----:R-:W-:-:S03]  /*2340*/  PRMT R24, R5, 0x7610, R24 ;  /* 0x0000761005187816 */ /* 0x001fc60000000018 */
[----:B------:R-:W-:Y:S01]  /*2350*/  FMUL R12, R12, R89 ;  /* 0x000000590c0c7220 */ /* 0x000fe20000400000 */
[----:B------:R-:W-:Y:S01]  /*2360*/  IMAD.IADD R109, R109, 0x1, R21 ;  /* 0x000000016d6d7824 */ /* 0x000fe200078e0215 */
[----:B------:R-:W-:Y:S02]  /*2370*/  IADD3 R106, P3, R106, R20, RZ ;  /* 0x000000146a6a7210 */ /* 0x000fe40007f7e0ff */
[----:B------:R-:W-:-:S03]  /*2380*/  FFMA R12, R25, R88, R12 ;  /* 0x00000058190c7223 */ /* 0x000fc6000000000c */
[----:B------:R-:W-:Y:S01]  /*2390*/  IMAD.X R13, R109, 0x1, R13, P3 ;  /* 0x000000016d0d7824 */ /* 0x000fe200018e060d */
[C---:B------:R-:W-:Y:S02]  /*23a0*/  LEA R14, P3, R106.reuse, R112, 0x1 ;  /* 0x000000706a0e7211 */ /* 0x040fe400078608ff */
[----:B------:R-:W-:Y:S02]  /*23b0*/  F2FP.F16.F32.PACK_AB R12, RZ, R12 ;  /* 0x0000000cff0c723e */ /* 0x000fe400000000ff */
[----:B------:R-:W-:Y:S02]  /*23c0*/  LEA.HI.X R15, R106, R113, R13, 0x1, P3 ;  /* 0x000000716a0f7211 */ /* 0x000fe400018f0c0d */
[----:B------:R-:W-:-:S05]  /*23d0*/  PRMT R21, R12, 0x7610, R21 ;  /* 0x000076100c157816 */ /* 0x000fca0000000015 */
[----:B------:R0:W-:Y:S04]  /*23e0*/  @P2 STG.E.U16 desc[UR36][R10.64+0x2], R21 ;  /* 0x000002150a002986 */ /* 0x0001e8000c101524 */
[----:B------:R-:W2:Y:S01]  /*23f0*/  @P0 LDG.E.LTC128B.U16 R24, desc[UR36][R14.64] ;  /* 0x000000240e180981 */ /* 0x000ea2000c1e1520 */
[----:B------:R-:W-:Y:S01]  /*2400*/  IADD3 R20, P2, R8, R20, RZ ;  /* 0x0000001408147210 */ /* 0x000fe20007f5e0ff */
[----:B------:R-:W-:Y:S01]  /*2410*/  BSSY B1, `(.L_x_36) ;  /* 0x0000011000017945 */ /* 0x000fe20003800000 */
[C---:B------:R-:W-:Y:S02]  /*2420*/  SHF.L.U64.HI R13, R90.reuse, 0x1, R91 ;  /* 0x000000015a0d7819 */ /* 0x040fe4000001025b */
[----:B------:R-:W-:Y:S01]  /*2430*/  ISETP.GT.AND P1, PT, R3, 0x8, P1 ;  /* 0x000000080300780c */ /* 0x000fe20000f24270 */
[----:B0-----:R-:W-:Y:S01]  /*2440*/  IMAD.X R21, R9, 0x1, R109, P2 ;  /* 0x0000000109157824 */ /* 0x001fe200010e066d */
[----:B------:R-:W-:Y:S01]  /*2450*/  LEA R12, P2, R90, R10, 0x1 ;  /* 0x0000000a5a0c7211 */ /* 0x000fe200078408ff */
[----:B------:R-:W-:-:S04]  /*2460*/  IMAD.WIDE.U32 R20, R99, R108, R20 ;  /* 0x0000006c63147225 */ /* 0x000fc800078e0014 */
[----:B------:R-:W-:Y:S02]  /*2470*/  IMAD.X R13, R13, 0x1, R11, P2 ;  /* 0x000000010d0d7824 */ /* 0x000fe400010e060b */
[----:B------:R-:W-:Y:S02]  /*2480*/  IMAD.IADD R9, R105, 0x1, R21 ;  /* 0x0000000169097824 */ /* 0x000fe400078e0215 */
[----:B--2---:R-:W-:-:S05]  /*2490*/  HADD2.F32 R8, -RZ, R24.H0_H0 ;  /* 0x20000018ff087230 */ /* 0x004fca0000004100 */
[----:B------:R-:W-:Y:S01]  /*24a0*/  FMUL R5, R8, R89 ;  /* 0x0000005908057220 */ /* 0x000fe20000400000 */
[----:B------:R-:W-:-:S03]  /*24b0*/  LEA R8, P3, R20, R112, 0x1 ;  /* 0x0000007014087211 */ /* 0x000fc600078608ff */
[----:B------:R-:W-:Y:S01]  /*24c0*/  FFMA R5, R26, R88, R5 ;  /* 0x000000581a057223 */ /* 0x000fe20000000005 */
[----:B------:R-:W-:-:S04]  /*24d0*/  LEA.HI.X R9, R20, R113, R9, 0x1, P3 ;  /* 0x0000007114097211 */ /* 0x000fc800018f0c09 */
[----:B------:R-:W-:-:S05]  /*24e0*/  F2FP.F16.F32.PACK_AB R5, RZ, R5 ;  /* 0x00000005ff05723e */ /* 0x000fca00000000ff */
[----:B------:R0:W-:Y:S01]  /*24f0*/  @P0 STG.E.U16 desc[UR36][R12.64], R5 ;  /* 0x000000050c000986 */ /* 0x0001e2000c101524 */
[----:B------:R-:W-:Y:S05]  /*2500*/  @!P1 BRA `(.L_x_37) ;  /* 0x0000000000049947 */ /* 0x000fea0003800000 */
[----:B------:R2:W5:Y:S02]  /*2510*/  LDG.E.LTC128B.U16 R24, desc[UR36][R8.64+0x2] ;  /* 0x0000022408187981 */ /* 0x000564000c1e1520 */
.L_x_37:
[----:B------:R-:W-:Y:S05]  /*2520*/  BSYNC B1 ;  /* 0x0000000000017941 */ /* 0x000fea0003800000 */
.L_x_36:
[----:B-----5:R-:W-:Y:S01]  /*2530*/  HADD2.F32 R14, -RZ, R24.H0_H0 ;  /* 0x20000018ff0e7230 */ /* 0x020fe20000004100 */
[----:B------:R-:W-:Y:S01]  /*2540*/  ISETP.GT.AND P0, PT, R4, 0x8, PT ;  /* 0x000000080400780c */ /* 0x000fe20003f04270 */
[----:B------:R-:W-:Y:S03]  /*2550*/  BSSY B1, `(.L_x_38) ;  /* 0x0000008000017945 */ /* 0x000fe60003800000 */
[----:B------:R-:W-:Y:S01]  /*2560*/  FMUL R14, R14, R89 ;  /* 0x000000590e0e7220 */ /* 0x000fe20000400000 */
[----:B------:R-:W-:-:S03]  /*2570*/  ISETP.GT.AND P2, PT, R3, RZ, P0 ;  /* 0x000000ff0300720c */ /* 0x000fc60000744270 */
[----:B------:R-:W-:-:S05]  /*2580*/  FFMA R14, R27, R88, R14 ;  /* 0x000000581b0e7223 */ /* 0x000fca000000000e */
[----:B------:R-:W-:-:S05]  /*2590*/  F2FP.F16.F32.PACK_AB R14, RZ, R14 ;  /* 0x0000000eff0e723e */ /* 0x000fca00000000ff */
[----:B------:R3:W-:Y:S01]  /*25a0*/  @P1 STG.E.U16 desc[UR36][R12.64+0x2], R14 ;  /* 0x0000020e0c001986 */ /* 0x0007e2000c101524 */
[----:B------:R-:W-:Y:S05]  /*25b0*/  @!P2 BRA `(.L_x_39) ;  /* 0x000000000004a947 */ /* 0x000fea0003800000 */
[----:B------:R4:W5:Y:S02]  /*25c0*/  LDG.E.LTC128B.U16 R24, desc[UR36][R6.64+0x10] ;  /* 0x0000102406187981 */ /* 0x000964000c1e1520 */
.L_x_39:
[----:B------:R-:W-:Y:S05]  /*25d0*/  BSYNC B1 ;  /* 0x0000000000017941 */ /* 0x000fea0003800000 */
.L_x_38:
[----:B---3-5:R-:W-:Y:S01]  /*25e0*/  HADD2.F32 R14, -RZ, R24.H0_H0 ;  /* 0x20000018ff0e7230 */ /* 0x028fe20000004100 */
[----:B------:R-:W-:Y:S01]  /*25f0*/  ISETP.GT.AND P1, PT, R4, 0x9, PT ;  /* 0x000000090400780c */ /* 0x000fe20003f24270 */
[----:B------:R-:W-:Y:S03]  /*2600*/  BSSY B1, `(.L_x_40) ;  /* 0x0000008000017945 */ /* 0x000fe60003800000 */
[----:B0-----:R-:W-:Y:S01]  /*2610*/  FMUL R5, R14, R89 ;  /* 0x000000590e057220 */ /* 0x001fe20000400000 */
[----:B------:R-:W-:-:S03]  /*2620*/  ISETP.GT.AND P3, PT, R3, RZ, P1 ;  /* 0x000000ff0300720c */ /* 0x000fc60000f64270 */
[----:B------:R-:W-:-:S05]  /*2630*/  FFMA R5, R28, R88, R5 ;  /* 0x000000581c057223 */ /* 0x000fca0000000005 */
[----:B------:R-:W-:-:S05]  /*2640*/  F2FP.F16.F32.PACK_AB R5, RZ, R5 ;  /* 0x00000005ff05723e */ /* 0x000fca00000000ff */
[----:B------:R0:W-:Y:S01]  /*2650*/  @P2 STG.E.U16 desc[UR36][R10.64+0x10], R5 ;  /* 0x000010050a002986 */ /* 0x0001e2000c101524 */
[----:B------:R-:W-:Y:S05]  /*2660*/  @!P3 BRA `(.L_x_41) ;  /* 0x000000000004b947 */ /* 0x000fea0003800000 */
[----:B------:R3:W5:Y:S02]  /*2670*/  LDG.E.LTC128B.U16 R24, desc[UR36][R6.64+0x12] ;  /* 0x0000122406187981 */ /* 0x000764000c1e1520 */
.L_x_41:
[----:B------:R-:W-:Y:S05]  /*2680*/  BSYNC B1 ;  /* 0x0000000000017941 */ /* 0x000fea0003800000 */
.L_x_40:
[----:B-----5:R-:W-:Y:S01]  /*2690*/  HADD2.F32 R14, -RZ, R24.H0_H0 ;  /* 0x20000018ff0e7230 */ /* 0x020fe20000004100 */
[----:B------:R-:W-:Y:S01]  /*26a0*/  ISETP.GT.AND P0, PT, R3, 0x8, P0 ;  /* 0x000000080300780c */ /* 0x000fe20000704270 */
[----:B------:R-:W-:Y:S03]  /*26b0*/  BSSY B1, `(.L_x_42) ;  /* 0x0000007000017945 */ /* 0x000fe60003800000 */
[----:B------:R-:W-:-:S04]  /*26c0*/  FMUL R14, R14, R89 ;  /* 0x000000590e0e7220 */ /* 0x000fc80000400000 */
[----:B------:R-:W-:-:S05]  /*26d0*/  FFMA R14, R29, R88, R14 ;  /* 0x000000581d0e7223 */ /* 0x000fca000000000e */
[----:B------:R-:W-:-:S05]  /*26e0*/  F2FP.F16.F32.PACK_AB R14, RZ, R14 ;  /* 0x0000000eff0e723e */ /* 0x000fca00000000ff */
[----:B------:R0:W-:Y:S01]  /*26f0*/  @P3 STG.E.U16 desc[UR36][R10.64+0x12], R14 ;  /* 0x0000120e0a003986 */ /* 0x0001e2000c101524 */
[----:B------:R-:W-:Y:S05]  /*2700*/  @!P0 BRA `(.L_x_43) ;  /* 0x0000000000048947 */ /* 0x000fea0003800000 */
[----:B------:R0:W5:Y:S02]  /*2710*/  LDG.E.LTC128B.U16 R24, desc[UR36][R8.64+0x10] ;  /* 0x0000102408187981 */ /* 0x000164000c1e1520 */
.L_x_43:
[----:B------:R-:W-:Y:S05]  /*2720*/  BSYNC B1 ;  /* 0x0000000000017941 */ /* 0x000fea0003800000 */
.L_x_42:
[----:B0----5:R-:W-:Y:S01]  /*2730*/  HADD2.F32 R14, -RZ, R24.H0_H0 ;  /* 0x20000018ff0e7230 */ /* 0x021fe20000004100 */
        /* <DEDUP_REMOVED lines=8> */
.L_x_45:
[----:B------:R-:W-:Y:S05]  /*27c0*/  BSYNC B1 ;  /* 0x0000000000017941 */ /* 0x000fea0003800000 */
.L_x_44:
        /* <DEDUP_REMOVED lines=10> */
.L_x_47:
[----:B------:R-:W-:Y:S05]  /*2870*/  BSYNC B1 ;  /* 0x0000000000017941 */ /* 0x000fea0003800000 */
.L_x_46:
[----:B0----5:R-:W-:Y:S01]  /*2880*/  HADD2.F32 R14, -RZ, R24.H0_H0 ;  /* 0x20000018ff0e7230 */ /* 0x021fe20000004100 */
        /* <DEDUP_REMOVED lines=9> */
.L_x_49:
[----:B------:R-:W-:Y:S05]  /*2920*/  BSYNC B1 ;  /* 0x0000000000017941 */ /* 0x000fea0003800000 */
.L_x_48:
        /* <DEDUP_REMOVED lines=9> */
.L_x_51:
[----:B------:R-:W-:Y:S05]  /*29c0*/  BSYNC B1 ;  /* 0x0000000000017941 */ /* 0x000fea0003800000 */
.L_x_50:
        /* <DEDUP_REMOVED lines=9> */
.L_x_53:
[----:B------:R-:W-:Y:S05]  /*2a60*/  BSYNC B1 ;  /* 0x0000000000017941 */ /* 0x000fea0003800000 */
.L_x_52:
        /* <DEDUP_REMOVED lines=10> */
.L_x_55:
[----:B------:R-:W-:Y:S05]  /*2b10*/  BSYNC B1 ;  /* 0x0000000000017941 */ /* 0x000fea0003800000 */
.L_x_54:
        /* <DEDUP_REMOVED lines=10> */
.L_x_57:
[----:B------:R-:W-:Y:S05]  /*2bc0*/  BSYNC B1 ;  /* 0x0000000000017941 */ /* 0x000fea0003800000 */
.L_x_56:
        /* <DEDUP_REMOVED lines=9> */
.L_x_59:
[----:B------:R-:W-:Y:S05]  /*2c60*/  BSYNC B1 ;  /* 0x0000000000017941 */ /* 0x000fea0003800000 */
.L_x_58:
        /* <DEDUP_REMOVED lines=9> */
.L_x_61:
[----:B------:R-:W-:Y:S05]  /*2d00*/  BSYNC B1 ;  /* 0x0000000000017941 */ /* 0x000fea0003800000 */
.L_x_60:
        /* <DEDUP_REMOVED lines=10> */
.L_x_63:
[----:B------:R-:W-:Y:S05]  /*2db0*/  BSYNC B1 ;  /* 0x0000000000017941 */ /* 0x000fea0003800000 */
.L_x_62:
        /* <DEDUP_REMOVED lines=10> */
.L_x_65:
[----:B------:R-:W-:Y:S05]  /*2e60*/  BSYNC B1 ;  /* 0x0000000000017941 */ /* 0x000fea0003800000 */
.L_x_64:
        /* <DEDUP_REMOVED lines=9> */
.L_x_67:
[----:B------:R-:W-:Y:S05]  /*2f00*/  BSYNC B1 ;  /* 0x0000000000017941 */ /* 0x000fea0003800000 */
.L_x_66:
        /* <DEDUP_REMOVED lines=9> */
.L_x_69:
[----:B------:R-:W-:Y:S05]  /*2fa0*/  BSYNC B1 ;  /* 0x0000000000017941 */ /* 0x000fea0003800000 */
.L_x_68:
        /* <DEDUP_REMOVED lines=10> */
.L_x_71:
[----:B------:R-:W-:Y:S05]  /*3050*/  BSYNC B1 ;  /* 0x0000000000017941 */ /* 0x000fea0003800000 */
.L_x_70:
        /* <DEDUP_REMOVED lines=10> */
.L_x_73:
[----:B------:R-:W-:Y:S05]  /*3100*/  BSYNC B1 ;  /* 0x0000000000017941 */ /* 0x000fea0003800000 */
.L_x_72:
        /* <DEDUP_REMOVED lines=9> */
.L_x_75:
[----:B------:R-:W-:Y:S05]  /*31a0*/  BSYNC B1 ;  /* 0x0000000000017941 */ /* 0x000fea0003800000 */
.L_x_74:
        /* <DEDUP_REMOVED lines=9> */
.L_x_77:
[----:B------:R-:W-:Y:S05]  /*3240*/  BSYNC B1 ;  /* 0x0000000000017941 */ /* 0x000fea0003800000 */
.L_x_76:
        /* <DEDUP_REMOVED lines=10> */
.L_x_79:
[----:B------:R-:W-:Y:S05]  /*32f0*/  BSYNC B1 ;  /* 0x0000000000017941 */ /* 0x000fea0003800000 */
.L_x_78:
        /* <DEDUP_REMOVED lines=10> */
.L_x_81:
[----:B------:R-:W-:Y:S05]  /*33a0*/  BSYNC B1 ;  /* 0x0000000000017941 */ /* 0x000fea0003800000 */
.L_x_80:
        /* <DEDUP_REMOVED lines=9> */
.L_x_83:
[----:B------:R-:W-:Y:S05]  /*3440*/  BSYNC B1 ;  /* 0x0000000000017941 */ /* 0x000fea0003800000 */
.L_x_82:
        /* <DEDUP_REMOVED lines=9> */
.L_x_85:
[----:B------:R-:W-:Y:S05]  /*34e0*/  BSYNC B1 ;  /* 0x0000000000017941 */ /* 0x000fea0003800000 */
.L_x_84:
        /* <DEDUP_REMOVED lines=10> */
.L_x_87:
[----:B------:R-:W-:Y:S05]  /*3590*/  BSYNC B1 ;  /* 0x0000000000017941 */ /* 0x000fea0003800000 */
.L_x_86:
        /* <DEDUP_REMOVED lines=10> */
.L_x_89:
[----:B------:R-:W-:Y:S05]  /*3640*/  BSYNC B1 ;  /* 0x0000000000017941 */ /* 0x000fea0003800000 */
.L_x_88:
        /* <DEDUP_REMOVED lines=9> */
.L_x_91:
[----:B------:R-:W-:Y:S05]  /*36e0*/  BSYNC B1 ;  /* 0x0000000000017941 */ /* 0x000fea0003800000 */
.L_x_90:
        /* <DEDUP_REMOVED lines=9> */
.L_x_93:
[----:B------:R-:W-:Y:S05]  /*3780*/  BSYNC B1 ;  /* 0x0000000000017941 */ /* 0x000fea0003800000 */
.L_x_92:
        /* <DEDUP_REMOVED lines=10> */
.L_x_95:
[----:B------:R-:W-:Y:S05]  /*3830*/  BSYNC B1 ;  /* 0x0000000000017941 */ /* 0x000fea0003800000 */
.L_x_94:
        /* <DEDUP_REMOVED lines=10> */
.L_x_97:
[----:B------:R-:W-:Y:S05]  /*38e0*/  BSYNC B1 ;  /* 0x0000000000017941 */ /* 0x000fea0003800000 */
.L_x_96:
        /* <DEDUP_REMOVED lines=9> */
.L_x_99:
[----:B------:R-:W-:Y:S05]  /*3980*/  BSYNC B1 ;  /* 0x0000000000017941 */ /* 0x000fea0003800000 */
.L_x_98:
        /* <DEDUP_REMOVED lines=9> */
.L_x_101:
[----:B------:R-:W-:Y:S05]  /*3a20*/  BSYNC B1 ;  /* 0x0000000000017941 */ /* 0x000fea0003800000 */
.L_x_100:
        /* <DEDUP_REMOVED lines=10> */
.L_x_103:
[----:B------:R-:W-:Y:S05]  /*3ad0*/  BSYNC B1 ;  /* 0x0000000000017941 */ /* 0x000fea0003800000 */
.L_x_102:
        /* <DEDUP_REMOVED lines=10> */
.L_x_105:
[----:B------:R-:W-:Y:S05]  /*3b80*/  BSYNC B1 ;  /* 0x0000000000017941 */ /* 0x000fea0003800000 */
.L_x_104:
        /* <DEDUP_REMOVED lines=9> */
.L_x_107:
[----:B------:R-:W-:Y:S05]  /*3c20*/  BSYNC B1 ;  /* 0x0000000000017941 */ /* 0x000fea0003800000 */
.L_x_106:
        /* <DEDUP_REMOVED lines=9> */
.L_x_109:
[----:B------:R-:W-:Y:S05]  /*3cc0*/  BSYNC B1 ;  /* 0x0000000000017941 */ /* 0x000fea0003800000 */
.L_x_108:
        /* <DEDUP_REMOVED lines=10> */
.L_x_111:
[----:B------:R-:W-:Y:S05]  /*3d70*/  BSYNC B1 ;  /* 0x0000000000017941 */ /* 0x000fea0003800000 */
.L_x_110:
        /* <DEDUP_REMOVED lines=10> */
.L_x_113:
[----:B------:R-:W-:Y:S05]  /*3e20*/  BSYNC B1 ;  /* 0x0000000000017941 */ /* 0x000fea0003800000 */
.L_x_112:
        /* <DEDUP_REMOVED lines=9> */
.L_x_115:
[----:B------:R-:W-:Y:S05]  /*3ec0*/  BSYNC B1 ;  /* 0x0000000000017941 */ /* 0x000fea0003800000 */
.L_x_114:
        /* <DEDUP_REMOVED lines=9> */
.L_x_117:
[----:B------:R-:W-:Y:S05]  /*3f60*/  BSYNC B1 ;  /* 0x0000000000017941 */ /* 0x000fea0003800000 */
.L_x_116:
        /* <DEDUP_REMOVED lines=10> */
.L_x_119:
[----:B------:R-:W-:Y:S05]  /*4010*/  BSYNC B1 ;  /* 0x0000000000017941 */ /* 0x000fea0003800000 */
.L_x_118:
        /* <DEDUP_REMOVED lines=10> */
.L_x_121:
[----:B------:R-:W-:Y:S05]  /*40c0*/  BSYNC B1 ;  /* 0x0000000000017941 */ /* 0x000fea0003800000 */
.L_x_120:
        /* <DEDUP_REMOVED lines=9> */
.L_x_123:
[----:B------:R-:W-:Y:S05]  /*4160*/  BSYNC B1 ;  /* 0x0000000000017941 */ /* 0x000fea0003800000 */
.L_x_122:
        /* <DEDUP_REMOVED lines=9> */
.L_x_125:
[----:B------:R-:W-:Y:S05]  /*4200*/  BSYNC B1 ;  /* 0x0000000000017941 */ /* 0x000fea0003800000 */
.L_x_124:
        /* <DEDUP_REMOVED lines=10> */
.L_x_127:
[----:B------:R-:W-:Y:S05]  /*42b0*/  BSYNC B1 ;  /* 0x0000000000017941 */ /* 0x000fea0003800000 */
.L_x_126:
        /* <DEDUP_REMOVED lines=10> */
.L_x_129:
[----:B------:R-:W-:Y:S05]  /*4360*/  BSYNC B1 ;  /* 0x0000000000017941 */ /* 0x000fea0003800000 */
.L_x_128:
        /* <DEDUP_REMOVED lines=9> */
.L_x_131:
[----:B------:R-:W-:Y:S05]  /*4400*/  BSYNC B1 ;  /* 0x0000000000017941 */ /* 0x000fea0003800000 */
.L_x_130:
        /* <DEDUP_REMOVED lines=9> */
.L_x_133:
[----:B------:R-:W-:Y:S05]  /*44a0*/  BSYNC B1 ;  /* 0x0000000000017941 */ /* 0x000fea0003800000 */
.L_x_132:
        /* <DEDUP_REMOVED lines=10> */
.L_x_135:
[----:B------:R-:W-:Y:S05]  /*4550*/  BSYNC B1 ;  /* 0x0000000000017941 */ /* 0x000fea0003800000 */
.L_x_134:
        /* <DEDUP_REMOVED lines=10> */
.L_x_137:
[----:B------:R-:W-:Y:S05]  /*4600*/  BSYNC B1 ;  /* 0x0000000000017941 */ /* 0x000fea0003800000 */
.L_x_136:
        /* <DEDUP_REMOVED lines=9> */
.L_x_139:
[----:B------:R-:W-:Y:S05]  /*46a0*/  BSYNC B1 ;  /* 0x0000000000017941 */ /* 0x000fea0003800000 */
.L_x_138:
        /* <DEDUP_REMOVED lines=9> */
.L_x_141:
[----:B------:R-:W-:Y:S05]  /*4740*/  BSYNC B1 ;  /* 0x0000000000017941 */ /* 0x000fea0003800000 */
.L_x_140:
        /* <DEDUP_REMOVED lines=10> */
.L_x_143:
[----:B------:R-:W-:Y:S05]  /*47f0*/  BSYNC B1 ;  /* 0x0000000000017941 */ /* 0x000fea0003800000 */
.L_x_142:
        /* <DEDUP_REMOVED lines=10> */
.L_x_145:
[----:B------:R-:W-:Y:S05]  /*48a0*/  BSYNC B1 ;  /* 0x0000000000017941 */ /* 0x000fea0003800000 */
.L_x_144:
        /* <DEDUP_REMOVED lines=9> */
.L_x_147:
[----:B------:R-:W-:Y:S05]  /*4940*/  BSYNC B1 ;  /* 0x0000000000017941 */ /* 0x000fea0003800000 */
.L_x_146:
        /* <DEDUP_REMOVED lines=9> */
.L_x_149:
[----:B------:R-:W-:Y:S05]  /*49e0*/  BSYNC B1 ;  /* 0x0000000000017941 */ /* 0x000fea0003800000 */
.L_x_148:
        /* <DEDUP_REMOVED lines=10> */
.L_x_151:
[----:B------:R-:W-:Y:S05]  /*4a90*/  BSYNC B1 ;  /* 0x0000000000017941 */ /* 0x000fea0003800000 */
.L_x_150:
[----:B0----5:R-:W-:Y:S01]  /*4aa0*/  HADD2.F32 R14, -RZ, R24.H0_H0 ;  /* 0x20000018ff0e7230 */ /* 0x021fe20000004100 */
[----:B------:R-:W-:Y:S01]  /*4ab0*/  ISETP.GT.AND P1, PT, R4, 0x79, PT ;  /* 0x000000790400780c */ /* 0x000fe20003f24270 */
[----:B------:R-:W-:Y:S01]  /*4ac0*/  @P2 IMAD.MOV.U32 R4, RZ, RZ, R10 ;  /* 0x000000ffff042224 */ /* 0x000fe200078e000a */
[----:B------:R-:W-:Y:S02]  /*4ad0*/  BSSY B1, `(.L_x_152) ;  /* 0x000000a000017945 */ /* 0x000fe40003800000 */
[----:B------:R-:W-:Y:S01]  /*4ae0*/  FMUL R5, R14, R89 ;  /* 0x000000590e057220 */ /* 0x000fe20000400000 */
[----:B------:R-:W-:-:S03]  /*4af0*/  ISETP.GT.AND P3, PT, R3, RZ, P1 ;  /* 0x000000ff0300720c */ /* 0x000fc60000f64270 */
[----:B------:R-:W-:-:S05]  /*4b00*/  FFMA R5, R84, R88, R5 ;  /* 0x0000005854057223 */ /* 0x000fca0000000005 */
[----:B------:R-:W-:-:S04]  /*4b10*/  F2FP.F16.F32.PACK_AB R5, RZ, R5 ;  /* 0x00000005ff05723e */ /* 0x000fc800000000ff */
[----:B------:R-:W-:Y:S01]  /*4b20*/  PRMT R14, R5, 0x7610, R14 ;  /* 0x00007610050e7816 */ /* 0x000fe2000000000e */
[----:B------:R-:W-:-:S05]  /*4b30*/  @P2 IMAD.MOV.U32 R5, RZ, RZ, R11 ;  /* 0x000000ffff052224 */ /* 0x000fca00078e000b */
[----:B------:R0:W-:Y:S01]  /*4b40*/  @P2 STG.E.U16 desc[UR36][R4.64+0xf0], R14 ;  /* 0x0000f00e04002986 */ /* 0x0001e2000c101524 */
[----:B------:R-:W-:Y:S05]  /*4b50*/  @!P3 BRA `(.L_x_153) ;  /* 0x000000000004b947 */ /* 0x000fea0003800000 */
[----:B------:R0:W5:Y:S02]  /*4b60*/  LDG.E.LTC128B.U16 R24, desc[UR36][R6.64+0xf2] ;  /* 0x0000f22406187981 */ /* 0x000164000c1e1520 */
.L_x_153:
[----:B------:R-:W-:Y:S05]  /*4b70*/  BSYNC B1 ;  /* 0x0000000000017941 */ /* 0x000fea0003800000 */
.L_x_152:
        /* <DEDUP_REMOVED lines=9> */
.L_x_155:
[----:B------:R-:W-:Y:S05]  /*4c10*/  BSYNC B1 ;  /* 0x0000000000017941 */ /* 0x000fea0003800000 */
.L_x_154:
[----:B0----5:R-:W-:Y:S01]  /*4c20*/  HADD2.F32 R4, -RZ, R24.H0_H0 ;  /* 0x20000018ff047230 */ /* 0x021fe20000004100 */
[----:B------:R-:W-:Y:S01]  /*4c30*/  ISETP.GT.AND P1, PT, R3, 0x8, P1 ;  /* 0x000000080300780c */ /* 0x000fe20000f24270 */
[----:B------:R-:W-:Y:S03]  /*4c40*/  BSSY B1, `(.L_x_156) ;  /* 0x000000a000017945 */ /* 0x000fe60003800000 */
[----:B------:R-:W-:Y:S01]  /*4c50*/  FMUL R5, R4, R89 ;  /* 0x0000005904057220 */ /* 0x000fe20000400000 */
[----:B------:R-:W-:-:S03]  /*4c60*/  @P0 IMAD.MOV.U32 R4, RZ, RZ, R12 ;  /* 0x000000ffff040224 */ /* 0x000fc600078e000c */
[----:B------:R-:W-:-:S05]  /*4c70*/  FFMA R5, R86, R88, R5 ;  /* 0x0000005856057223 */ /* 0x000fca0000000005 */
[----:B------:R-:W-:-:S04]  /*4c80*/  F2FP.F16.F32.PACK_AB R5, RZ, R5 ;  /* 0x00000005ff05723e */ /* 0x000fc800000000ff */
[----:B-1-34-:R-:W-:Y:S01]  /*4c90*/  PRMT R6, R5, 0x7610, R6 ;  /* 0x0000761005067816 */ /* 0x01afe20000000006 */
[----:B------:R-:W-:-:S05]  /*4ca0*/  @P0 IMAD.MOV.U32 R5, RZ, RZ, R13 ;  /* 0x000000ffff050224 */ /* 0x000fca00078e000d */
[----:B------:R0:W-:Y:S01]  /*4cb0*/  @P0 STG.E.U16 desc[UR36][R4.64+0xf0], R6 ;  /* 0x0000f00604000986 */ /* 0x0001e2000c101524 */
[----:B------:R-:W-:Y:S05]  /*4cc0*/  @!P1 BRA `(.L_x_157) ;  /* 0x0000000000049947 */ /* 0x000fea0003800000 */
[----:B------:R1:W5:Y:S02]  /*4cd0*/  LDG.E.LTC128B.U16 R24, desc[UR36][R8.64+0xf2] ;  /* 0x0000f22408187981 */ /* 0x000364000c1e1520 */
.L_x_157:
[----:B------:R-:W-:Y:S05]  /*4ce0*/  BSYNC B1 ;  /* 0x0000000000017941 */ /* 0x000fea0003800000 */
.L_x_156:
[----:B------:R-:W-:Y:S05]  /*4cf0*/  @!P1 BRA `(.L_x_158) ;  /* 0x0000001000d09947 */ /* 0x000fea0003800000 */
[----:B-----5:R-:W-:-:S05]  /*4d00*/  HADD2.F32 R24, -RZ, R24.H0_H0 ;  /* 0x20000018ff187230 */ /* 0x020fca0000004100 */
[----:B------:R-:W-:-:S04]  /*4d10*/  FMUL R24, R24, R89 ;  /* 0x0000005918187220 */ /* 0x000fc80000400000 */
[----:B------:R-:W-:-:S05]  /*4d20*/  FFMA R24, R87, R88, R24 ;  /* 0x0000005857187223 */ /* 0x000fca0000000018 */
[----:B------:R-:W-:-:S05]  /*4d30*/  F2FP.F16.F32.PACK_AB R24, RZ, R24 ;  /* 0x00000018ff18723e */ /* 0x000fca00000000ff */
[----:B------:R3:W-:Y:S01]  /*4d40*/  STG.E.U16 desc[UR36][R12.64+0xf2], R24 ;  /* 0x0000f2180c007986 */ /* 0x0007e2000c101524 */
[----:B------:R-:W-:Y:S05]  /*4d50*/  BRA `(.L_x_158) ;  /* 0x0000001000b87947 */ /* 0x000fea0003800000 */
.L_x_33:
[----:B------:R-:W-:Y:S01]  /*4d60*/  ISETP.GT.AND P2, PT, R4, 0x1, PT ;  /* 0x000000010400780c */ /* 0x000fe20003f44270 */
[----:B------:R-:W-:Y:S01]  /*4d70*/  ULDC.64 UR4, c[0x0][0x5c0] ;  /* 0x0001700000047ab9 */ /* 0x000fe20000000a00 */
[-C--:B------:R-:W-:Y:S01]  /*4d80*/  FMUL R24, R24, R88.reuse ;  /* 0x0000005818187220 */ /* 0x080fe20000400000 */
[-C--:B------:R-:W-:Y:S01]  /*4d90*/  FMUL R25, R25, R88.reuse ;  /* 0x0000005819197220 */ /* 0x080fe20000400000 */
[----:B------:R-:W-:Y:S01]  /*4da0*/  ISETP.GT.AND P1, PT, R3, RZ, P2 ;  /* 0x000000ff0300720c */ /* 0x000fe20001724270 */
[-C--:B------:R-:W-:Y:S01]  /*4db0*/  FMUL R26, R26, R88.reuse ;  /* 0x000000581a1a7220 */ /* 0x080fe20000400000 */
[----:B------:R-:W-:Y:S01]  /*4dc0*/  LEA R6, P4, R104, UR4, 0x1 ;  /* 0x0000000468067c11 */ /* 0x000fe2000f8808ff */
[----:B------:R-:W-:Y:S01]  /*4dd0*/  FMUL R27, R27, R88 ;  /* 0x000000581b1b7220 */ /* 0x000fe20000400000 */
[----:B------:R-:W-:Y:S01]  /*4de0*/  F2FP.F16.F32.PACK_AB R24, RZ, R24 ;  /* 0x00000018ff18723e */ /* 0x000fe200000000ff */
[-C--:B------:R-:W-:Y:S01]  /*4df0*/  FMUL R28, R28, R88.reuse ;  /* 0x000000581c1c7220 */ /* 0x080fe20000400000 */
[----:B------:R-:W-:Y:S01]  /*4e00*/  LEA.HI.X R7, R104, UR5, R115, 0x1, P4 ;  /* 0x0000000568077c11 */ /* 0x000fe2000a0f0c73 */
[-C--:B------:R-:W-:Y:S01]  /*4e10*/  FMUL R29, R29, R88.reuse ;  /* 0x000000581d1d7220 */ /* 0x080fe20000400000 */
[----:B------:R-:W-:Y:S01]  /*4e20*/  F2FP.F16.F32.PACK_AB R25, RZ, R25 ;  /* 0x00000019ff19723e */ /* 0x000fe200000000ff */
[-C--:B------:R-:W-:Y:S01]  /*4e30*/  FMUL R30, R30, R88.reuse ;  /* 0x000000581e1e7220 */ /* 0x080fe20000400000 */
[----:B------:R-:W-:Y:S01]  /*4e40*/  ISETP.GT.AND P2, PT, R3, 0x8, P2 ;  /* 0x000000080300780c */ /* 0x000fe20001744270 */
[----:B------:R-:W-:Y:S01]  /*4e50*/  @P3 STG.E.U16 desc[UR36][R6.64], R24 ;  /* 0x0000001806003986 */ /* 0x000fe2000c101524 */
[C---:B------:R-:W-:Y:S01]  /*4e60*/  SHF.L.U64.HI R5, R90.reuse, 0x1, R91 ;  /* 0x000000015a057819 */ /* 0x040fe2000001025b */
[----:B------:R-:W-:Y:S01]  /*4e70*/  FMUL R31, R31, R88 ;  /* 0x000000581f1f7220 */ /* 0x000fe20000400000 */
[----:B------:R-:W-:Y:S01]  /*4e80*/  LEA R8, P3, R90, R6, 0x1 ;  /* 0x000000065a087211 */ /* 0x000fe200078608ff */
[----:B------:R-:W-:Y:S01]  /*4e90*/  @P1 STG.E.U16 desc[UR36][R6.64+0x2], R25 ;  /* 0x0000021906001986 */ /* 0x000fe2000c101524 */
[----:B------:R-:W-:Y:S01]  /*4ea0*/  ISETP.GT.AND P1, PT, R3, 0x8, P0 ;  /* 0x000000080300780c */ /* 0x000fe20000724270 */
[----:B------:R-:W-:Y:S01]  /*4eb0*/  FMUL R32, R32, R88 ;  /* 0x0000005820207220 */ /* 0x000fe20000400000 */
[----:B------:R-:W-:Y:S01]  /*4ec0*/  F2FP.F16.F32.PACK_AB R26, RZ, R26 ;  /* 0x0000001aff1a723e */ /* 0x000fe200000000ff */
[----:B------:R-:W-:Y:S01]  /*4ed0*/  IMAD.X R9, R5, 0x1, R7, P3 ;  /* 0x0000000105097824 */ /* 0x000fe200018e0607 */
[----:B------:R-:W-:Y:S01]  /*4ee0*/  F2FP.F16.F32.PACK_AB R27, RZ, R27 ;  /* 0x0000001bff1b723e */ /* 0x000fe200000000ff */
[-C--:B------:R-:W-:Y:S01]  /*4ef0*/  FMUL R33, R33, R88.reuse ;  /* 0x0000005821217220 */ /* 0x080fe20000400000 */
[----:B------:R-:W-:Y:S01]  /*4f00*/  ISETP.GT.AND P0, PT, R4, 0x8, PT ;  /* 0x000000080400780c */ /* 0x000fe20003f04270 */
[----:B------:R-:W-:Y:S01]  /*4f10*/  FMUL R34, R34, R88 ;  /* 0x0000005822227220 */ /* 0x000fe20000400000 */
[----:B------:R-:W-:Y:S01]  /*4f20*/  F2FP.F16.F32.PACK_AB R28, RZ, R28 ;  /* 0x0000001cff1c723e */ /* 0x000fe200000000ff */
[-C--:B------:R-:W-:Y:S01]  /*4f30*/  FMUL R35, R35, R88.reuse ;  /* 0x0000005823237220 */ /* 0x080fe20000400000 */
[C---:B------:R-:W-:Y:S01]  /*4f40*/  ISETP.GT.AND P4, PT, R3.reuse, RZ, P0 ;  /* 0x000000ff0300720c */ /* 0x040fe20000784270 */
[-C--:B------:R-:W-:Y:S01]  /*4f50*/  FMUL R36, R36, R88.reuse ;  /* 0x0000005824247220 */ /* 0x080fe20000400000 */
[----:B------:R-:W-:Y:S01]  /*4f60*/  F2FP.F16.F32.PACK_AB R29, RZ, R29 ;  /* 0x0000001dff1d723e */ /* 0x000fe200000000ff */
[----:B------:R-:W-:Y:S01]  /*4f70*/  @P1 STG.E.U16 desc[UR36][R8.64], R26 ;  /* 0x0000001a08001986 */ /* 0x000fe2000c101524 */
[----:B------:R-:W-:Y:S01]  /*4f80*/  ISETP.GT.AND P1, PT, R3, 0x8, P0 ;  /* 0x000000080300780c */ /* 0x000fe20000724270 */
[----:B------:R-:W-:Y:S01]  /*4f90*/  FMUL R37, R37, R88 ;  /* 0x0000005825257220 */ /* 0x000fe20000400000 */
[----:B------:R-:W-:Y:S01]  /*4fa0*/  F2FP.F16.F32.PACK_AB R30, RZ, R30 ;  /* 0x0000001eff1e723e */ /* 0x000fe200000000ff */
[----:B------:R-:W-:Y:S01]  /*4fb0*/  @P2 STG.E.U16 desc[UR36][R8.64+0x2], R27 ;  /* 0x0000021b08002986 */ /* 0x000fe2000c101524 */
[----:B------:R-:W-:Y:S01]  /*4fc0*/  ISETP.GT.AND P2, PT, R4, 0x9, PT ;  /* 0x000000090400780c */ /* 0x000fe20003f44270 */
[-C--:B------:R-:W-:Y:S01]  /*4fd0*/  FMUL R38, R38, R88.reuse ;  /* 0x0000005826267220 */ /* 0x080fe20000400000 */
[----:B------:R-:W-:Y:S01]  /*4fe0*/  F2FP.F16.F32.PACK_AB R31, RZ, R31 ;  /* 0x0000001fff1f723e */ /* 0x000fe200000000ff */
[-C--:B------:R-:W-:Y:S01]  /*4ff0*/  FMUL R39, R39, R88.reuse ;  /* 0x0000005827277220 */ /* 0x080fe20000400000 */
[C---:B------:R-:W-:Y:S01]  /*5000*/  ISETP.GT.AND P3, PT, R3.reuse, RZ, P2 ;  /* 0x000000ff0300720c */ /* 0x040fe20001764270 */
[----:B------:R-:W-:Y:S01]  /*5010*/  @P4 STG.E.U16 desc[UR36][R6.64+0x10], R28 ;  /* 0x0000101c06004986 */ /* 0x000fe2000c101524 */
[----:B------:R-:W-:Y:S01]  /*5020*/  ISETP.GT.AND P2, PT, R3, 0x8, P2 ;  /* 0x000000080300780c */ /* 0x000fe20001744270 */
[-C--:B------:R-:W-:Y:S01]  /*5030*/  FMUL R40, R40, R88.reuse ;  /* 0x0000005828287220 */ /* 0x080fe20000400000 */
[----:B------:R-:W-:Y:S01]  /*5040*/  ISETP.GT.AND P0, PT, R4, 0x10, PT ;  /* 0x000000100400780c */ /* 0x000fe20003f04270 */
[----:B------:R-:W-:Y:S01]  /*5050*/  FMUL R41, R41, R88 ;  /* 0x0000005829297220 */ /* 0x000fe20000400000 */
[----:B------:R-:W-:Y:S01]  /*5060*/  F2FP.F16.F32.PACK_AB R32, RZ, R32 ;  /* 0x00000020ff20723e */ /* 0x000fe200000000ff */
[-C--:B------:R-:W-:Y:S01]  /*5070*/  FMUL R42, R42, R88.reuse ;  /* 0x000000582a2a7220 */ /* 0x080fe20000400000 */
[----:B------:R-:W-:Y:S01]  /*5080*/  ISETP.GT.AND P4, PT, R3, RZ, P0 ;  /* 0x000000ff0300720c */ /* 0x000fe20000784270 */
[-C--:B------:R-:W-:Y:S01]  /*5090*/  FMUL R43, R43, R88.reuse ;  /* 0x000000582b2b7220 */ /* 0x080fe20000400000 */
[----:B------:R-:W-:Y:S01]  /*50a0*/  F2FP.F16.F32.PACK_AB R33, RZ, R33 ;  /* 0x00000021ff21723e */ /* 0x000fe200000000ff */
[----:B------:R-:W-:Y:S01]  /*50b0*/  FMUL R44, R44, R88 ;  /* 0x000000582c2c7220 */ /* 0x000fe20000400000 */
[----:B------:R-:W-:Y:S01]  /*50c0*/  F2FP.F16.F32.PACK_AB R34, RZ, R34 ;  /* 0x00000022ff22723e */ /* 0x000fe200000000ff */
[----:B------:R-:W-:Y:S01]  /*50d0*/  @P3 STG.E.U16 desc[UR36][R6.64+0x12], R29 ;  /* 0x0000121d06003986 */ /* 0x000fe2000c101524 */
[----:B------:R-:W-:Y:S01]  /*50e0*/  ISETP.GT.AND P3, PT, R4, 0x11, PT ;  /* 0x000000110400780c */ /* 0x000fe20003f64270 */
[-C--:B------:R-:W-:Y:S01]  /*50f0*/  FMUL R45, R45, R88.reuse ;  /* 0x000000582d2d7220 */ /* 0x080fe20000400000 */
[----:B------:R-:W-:Y:S01]  /*5100*/  F2FP.F16.F32.PACK_AB R35, RZ, R35 ;  /* 0x00000023ff23723e */ /* 0x000fe200000000ff */
[----:B------:R-:W-:Y:S01]  /*5110*/  @P1 STG.E.U16 desc[UR36][R8.64+0x10], R30 ;  /* 0x0000101e08001986 */ /* 0x000fe2000c101524 */
[C---:B------:R-:W-:Y:S01]  /*5120*/  ISETP.GT.AND P1, PT, R3.reuse, 0x8, P0 ;  /* 0x000000080300780c */ /* 0x040fe20000724270 */
[-C--:B------:R-:W-:Y:S01]  /*5130*/  FMUL R46, R46, R88.reuse ;  /* 0x000000582e2e7220 */ /* 0x080fe20000400000 */
[----:B------:R-:W-:Y:S01]  /*5140*/  ISETP.GT.AND P0, PT, R4, 0x18, PT ;  /* 0x000000180400780c */ /* 0x000fe20003f04270 */
[----:B------:R-:W-:Y:S01]  /*5150*/  @P2 STG.E.U16 desc[UR36][R8.64+0x12], R31 ;  /* 0x0000121f08002986 */ /* 0x000fe2000c101524 */
[----:B------:R-:W-:Y:S01]  /*5160*/  ISETP.GT.AND P2, PT, R3, RZ, P3 ;  /* 0x000000ff0300720c */ /* 0x000fe20001f44270 */
[-C--:B------:R-:W-:Y:S01]  /*5170*/  FMUL R47, R47, R88.reuse ;  /* 0x000000582f2f7220 */ /* 0x080fe20000400000 */
[C---:B------:R-:W-:Y:S01]  /*5180*/  ISETP.GT.AND P3, PT, R3.reuse, 0x8, P3 ;  /* 0x000000080300780c */ /* 0x040fe20001f64270 */
[----:B------:R-:W-:Y:S01]  /*5190*/  @P4 STG.E.U16 desc[UR36][R6.64+0x20], R32 ;  /* 0x0000202006004986 */ /* 0x000fe2000c101524 */
[----:B------:R-:W-:Y:S01]  /*51a0*/  ISETP.GT.AND P4, PT, R3, RZ, P0 ;  /* 0x000000ff0300720c */ /* 0x000fe20000784270 */
[----:B------:R-:W-:Y:S01]  /*51b0*/  FMUL R48, R48, R88 ;  /* 0x0000005830307220 */ /* 0x000fe20000400000 */
[----:B------:R-:W-:Y:S01]  /*51c0*/  F2FP.F16.F32.PACK_AB R36, RZ, R36 ;  /* 0x00000024ff24723e */ /* 0x000fe200000000ff */
[-C--:B------:R-:W-:Y:S01]  /*51d0*/  FMUL R49, R49, R88.reuse ;  /* 0x0000005831317220 */ /* 0x080fe20000400000 */
[----:B------:R-:W-:Y:S01]  /*51e0*/  F2FP.F16.F32.PACK_AB R37, RZ, R37 ;  /* 0x00000025ff25723e */ /* 0x000fe200000000ff */
[----:B------:R-:W-:Y:S01]  /*51f0*/  FMUL R50, R50, R88 ;  /* 0x0000005832327220 */ /* 0x000fe20000400000 */
[----:B------:R-:W-:Y:S01]  /*5200*/  F2FP.F16.F32.PACK_AB R38, RZ, R38 ;  /* 0x00000026ff26723e */ /* 0x000fe200000000ff */
[----:B------:R-:W-:Y:S01]  /*5210*/  FMUL R51, R51, R88 ;  /* 0x0000005833337220 */ /* 0x000fe20000400000 */
[----:B------:R-:W-:Y:S01]  /*5220*/  F2FP.F16.F32.PACK_AB R39, RZ, R39 ;  /* 0x00000027ff27723e */ /* 0x000fe200000000ff */
[----:B------:R-:W-:Y:S01]  /*5230*/  @P2 STG.E.U16 desc[UR36][R6.64+0x22], R33 ;  /* 0x0000222106002986 */ /* 0x000fe2000c101524 */
[----:B------:R-:W-:Y:S01]  /*5240*/  F2FP.F16.F32.PACK_AB R40, RZ, R40 ;  /* 0x00000028ff28723e */ /* 0x000fe200000000ff */
[-C--:B------:R-:W-:Y:S01]  /*5250*/  FMUL R52, R52, R88.reuse ;  /* 0x0000005834347220 */ /* 0x080fe20000400000 */
[----:B------:R-:W-:Y:S01]  /*5260*/  F2FP.F16.F32.PACK_AB R41, RZ, R41 ;  /* 0x00000029ff29723e */ /* 0x000fe200000000ff */
[----:B------:R-:W-:Y:S01]  /*5270*/  @P1 STG.E.U16 desc[UR36][R8.64+0x20], R34 ;  /* 0x0000202208001986 */ /* 0x000fe2000c101524 */
[----:B------:R-:W-:Y:S01]  /*5280*/  ISETP.GT.AND P1, PT, R3, 0x8, P0 ;  /* 0x000000080300780c */ /* 0x000fe20000724270 */
[-C--:B------:R-:W-:Y:S01]  /*5290*/  FMUL R53, R53, R88.reuse ;  /* 0x0000005835357220 */ /* 0x080fe20000400000 */
[C---:B------:R-:W-:Y:S01]  /*52a0*/  ISETP.GT.AND P0, PT, R4.reuse, 0x20, PT ;  /* 0x000000200400780c */ /* 0x040fe20003f04270 */
[----:B------:R-:W-:Y:S01]  /*52b0*/  @P3 STG.E.U16 desc[UR36][R8.64+0x22], R35 ;  /* 0x0000222308003986 */ /* 0x000fe2000c101524 */
[----:B------:R-:W-:Y:S01]  /*52c0*/  ISETP.GT.AND P3, PT, R4, 0x19, PT ;  /* 0x000000190400780c */ /* 0x000fe20003f64270 */
[----:B------:R-:W-:Y:S01]  /*52d0*/  FMUL R54, R54, R88 ;  /* 0x0000005836367220 */ /* 0x000fe20000400000 */
[----:B------:R-:W-:Y:S01]  /*52e0*/  F2FP.F16.F32.PACK_AB R42, RZ, R42 ;  /* 0x0000002aff2a723e */ /* 0x000fe200000000ff */
[----:B------:R-:W-:Y:S01]  /*52f0*/  @P4 STG.E.U16 desc[UR36][R6.64+0x30], R36 ;  /* 0x0000302406004986 */ /* 0x000fe2000c101524 */
[----:B------:R-:W-:Y:S01]  /*5300*/  ISETP.GT.AND P2, PT, R3, RZ, P3 ;  /* 0x000000ff0300720c */ /* 0x000fe20001f44270 */
[-C--:B------:R-:W-:Y:S01]  /*5310*/  FMUL R55, R55, R88.reuse ;  /* 0x0000005837377220 */ /* 0x080fe20000400000 */
[C---:B------:R-:W-:Y:S01]  /*5320*/  ISETP.GT.AND P3, PT, R3.reuse, 0x8, P3 ;  /* 0x000000080300780c */ /* 0x040fe20001f64270 */
[-C--:B------:R-:W-:Y:S01]  /*5330*/  FMUL R56, R56, R88.reuse ;  /* 0x0000005838387220 */ /* 0x080fe20000400000 */
[----:B------:R-:W-:Y:S01]  /*5340*/  ISETP.GT.AND P4, PT, R3, RZ, P0 ;  /* 0x000000ff0300720c */ /* 0x000fe20000784270 */
[-C--:B------:R-:W-:Y:S01]  /*5350*/  FMUL R57, R57, R88.reuse ;  /* 0x0000005839397220 */ /* 0x080fe20000400000 */
[----:B------:R-:W-:Y:S01]  /*5360*/  F2FP.F16.F32.PACK_AB R43, RZ, R43 ;  /* 0x0000002bff2b723e */ /* 0x000fe200000000ff */
[----:B------:R-:W-:Y:S01]  /*5370*/  FMUL R58, R58, R88 ;  /* 0x000000583a3a7220 */ /* 0x000fe20000400000 */
[----:B------:R-:W-:Y:S01]  /*5380*/  F2FP.F16.F32.PACK_AB R44, RZ, R44 ;  /* 0x0000002cff2c723e */ /* 0x000fe200000000ff */
[-C--:B------:R-:W-:Y:S01]  /*5390*/  FMUL R59, R59, R88.reuse ;  /* 0x000000583b3b7220 */ /* 0x080fe20000400000 */
[----:B------:R-:W-:Y:S01]  /*53a0*/  F2FP.F16.F32.PACK_AB R45, RZ, R45 ;  /* 0x0000002dff2d723e */ /* 0x000fe200000000ff */
[----:B------:R-:W-:Y:S01]  /*53b0*/  FMUL R60, R60, R88 ;  /* 0x000000583c3c7220 */ /* 0x000fe20000400000 */
[----:B------:R-:W-:Y:S01]  /*53c0*/  F2FP.F16.F32.PACK_AB R46, RZ, R46 ;  /* 0x0000002eff2e723e */ /* 0x000fe200000000ff */
[----:B------:R-:W-:Y:S01]  /*53d0*/  @P2 STG.E.U16 desc[UR36][R6.64+0x32], R37 ;  /* 0x0000322506002986 */ /* 0x000fe2000c101524 */
[----:B------:R-:W-:Y:S01]  /*53e0*/  F2FP.F16.F32.PACK_AB R47, RZ, R47 ;  /* 0x0000002fff2f723e */ /* 0x000fe200000000ff */
[----:B------:R-:W-:Y:S01]  /*53f0*/  FMUL R61, R61, R88 ;  /* 0x000000583d3d7220 */ /* 0x000fe20000400000 */
[----:B------:R-:W-:Y:S01]  /*5400*/  F2FP.F16.F32.PACK_AB R48, RZ, R48 ;  /* 0x00000030ff30723e */ /* 0x000fe200000000ff */
[----:B------:R-:W-:Y:S01]  /*5410*/  @P1 STG.E.U16 desc[UR36][R8.64+0x30], R38 ;  /* 0x0000302608001986 */ /* 0x000fe2000c101524 */
[----:B------:R-:W-:Y:S01]  /*5420*/  ISETP.GT.AND P1, PT, R3, 0x8, P0 ;  /* 0x000000080300780c */ /* 0x000fe20000724270 */
[-C--:B------:R-:W-:Y:S01]  /*5430*/  FMUL R62, R62, R88.reuse ;  /* 0x000000583e3e7220 */ /* 0x080fe20000400000 */
[C---:B------:R-:W-:Y:S01]  /*5440*/  ISETP.GT.AND P0, PT, R4.reuse, 0x28, PT ;  /* 0x000000280400780c */ /* 0x040fe20003f04270 */
[----:B------:R-:W-:Y:S01]  /*5450*/  @P3 STG.E.U16 desc[UR36][R8.64+0x32], R39 ;  /* 0x0000322708003986 */ /* 0x000fe2000c101524 */
[----:B------:R-:W-:Y:S01]  /*5460*/  ISETP.GT.AND P3, PT, R4, 0x21, PT ;  /* 0x000000210400780c */ /* 0x000fe20003f64270 */
[-C--:B------:R-:W-:Y:S01]  /*5470*/  FMUL R63, R63, R88.reuse ;  /* 0x000000583f3f7220 */ /* 0x080fe20000400000 */
[----:B------:R-:W-:Y:S01]  /*5480*/  F2FP.F16.F32.PACK_AB R49, RZ, R49 ;  /* 0x00000031ff31723e */ /* 0x000fe200000000ff */
[----:B------:R-:W-:Y:S01]  /*5490*/  @P4 STG.E.U16 desc[UR36][R6.64+0x40], R40 ;  /* 0x0000402806004986 */ /* 0x000fe2000c101524 */
[C---:B------:R-:W-:Y:S01]  /*54a0*/  ISETP.GT.AND P2, PT, R3.reuse, RZ, P3 ;  /* 0x000000ff0300720c */ /* 0x040fe20001f44270 */
[-C--:B------:R-:W-:Y:S01]  /*54b0*/  FMUL R64, R64, R88.reuse ;  /* 0x0000005840407220 */ /* 0x080fe20000400000 */
[----:B------:R-:W-:Y:S01]  /*54c0*/  ISETP.GT.AND P3, PT, R3, 0x8, P3 ;  /* 0x000000080300780c */ /* 0x000fe20001f64270 */
[-C--:B------:R-:W-:Y:S01]  /*54d0*/  FMUL R65, R65, R88.reuse ;  /* 0x0000005841417220 */ /* 0x080fe20000400000 */
        /* <DEDUP_REMOVED lines=62> */
[----:B------:R-:W-:-:S02]  /*58c0*/  F2FP.F16.F32.PACK_AB R68, RZ, R68 ;  /* 0x00000044ff44723e */ /* 0x000fc400000000ff */
[----:B------:R-:W-:Y:S01]  /*58d0*/  F2FP.F16.F32.PACK_AB R69, RZ, R69 ;  /* 0x00000045ff45723e */ /* 0x000fe200000000ff */
[----:B------:R-:W-:Y:S01]  /*58e0*/  @P1 STG.E.U16 desc[UR36][R8.64+0x60], R50 ;  /* 0x0000603208001986 */ /* 0x000fe2000c101524 */
[C---:B------:R-:W-:Y:S02]  /*58f0*/  ISETP.GT.AND P1, PT, R3.reuse, 0x8, P0 ;  /* 0x000000080300780c */ /* 0x040fe40000724270 */
[C---:B------:R-:W-:Y:S01]  /*5900*/  ISETP.GT.AND P0, PT, R4.reuse, 0x40, PT ;  /* 0x000000400400780c */ /* 0x040fe20003f04270 */
[----:B------:R-:W-:Y:S01]  /*5910*/  @P3 STG.E.U16 desc[UR36][R8.64+0x62], R51 ;  /* 0x0000623308003986 */ /* 0x000fe2000c101524 */
[----:B------:R-:W-:Y:S02]  /*5920*/  ISETP.GT.AND P3, PT, R4, 0x39, PT ;  /* 0x000000390400780c */ /* 0x000fe40003f64270 */
[----:B------:R-:W-:Y:S01]  /*5930*/  F2FP.F16.F32.PACK_AB R70, RZ, R70 ;  /* 0x00000046ff46723e */ /* 0x000fe200000000ff */
[----:B------:R-:W-:Y:S01]  /*5940*/  @P4 STG.E.U16 desc[UR36][R6.64+0x70], R52 ;  /* 0x0000703406004986 */ /* 0x000fe2000c101524 */
[----:B------:R-:W-:-:S02]  /*5950*/  ISETP.GT.AND P2, PT, R3, RZ, P3 ;  /* 0x000000ff0300720c */ /* 0x000fc40001f44270 */
[C---:B------:R-:W-:Y:S02]  /*5960*/  ISETP.GT.AND P3, PT, R3.reuse, 0x8, P3 ;  /* 0x000000080300780c */ /* 0x040fe40001f64270 */
[----:B------:R-:W-:Y:S02]  /*5970*/  ISETP.GT.AND P4, PT, R3, RZ, P0 ;  /* 0x000000ff0300720c */ /* 0x000fe40000784270 */
[----:B------:R-:W-:Y:S02]  /*5980*/  F2FP.F16.F32.PACK_AB R71, RZ, R71 ;  /* 0x00000047ff47723e */ /* 0x000fe400000000ff */
[----:B------:R-:W-:Y:S02]  /*5990*/  F2FP.F16.F32.PACK_AB R72, RZ, R72 ;  /* 0x00000048ff48723e */ /* 0x000fe400000000ff */
[----:B------:R-:W-:Y:S02]  /*59a0*/  F2FP.F16.F32.PACK_AB R73, RZ, R73 ;  /* 0x00000049ff49723e */ /* 0x000fe400000000ff */
        /* <DEDUP_REMOVED lines=33> */
[----:B------:R-:W-:-:S03]  /*5bc0*/  F2FP.F16.F32.PACK_AB R87, RZ, R87 ;  /* 0x00000057ff57723e */ /* 0x000fc600000000ff */
[----:B------:R-:W-:Y:S04]  /*5bd0*/  @P2 STG.E.U16 desc[UR36][R6.64+0x92], R61 ;  /* 0x0000923d06002986 */ /* 0x000fe8000c101524 */
[----:B------:R-:W-:Y:S01]  /*5be0*/  @P1 STG.E.U16 desc[UR36][R8.64+0x90], R62 ;  /* 0x0000903e08001986 */ /* 0x000fe2000c101524 */
[----:B------:R-:W-:Y:S02]  /*5bf0*/  ISETP.GT.AND P1, PT, R3, 0x8, P0 ;  /* 0x000000080300780c */ /* 0x000fe40000724270 */
[C---:B------:R-:W-:Y:S01]  /*5c00*/  ISETP.GT.AND P0, PT, R4.reuse, 0x58, PT ;  /* 0x000000580400780c */ /* 0x040fe20003f04270 */
[----:B------:R-:W-:Y:S01]  /*5c10*/  @P3 STG.E.U16 desc[UR36][R8.64+0x92], R63 ;  /* 0x0000923f08003986 */ /* 0x000fe2000c101524 */
[----:B------:R-:W-:-:S03]  /*5c20*/  ISETP.GT.AND P3, PT, R4, 0x51, PT ;  /* 0x000000510400780c */ /* 0x000fc60003f64270 */
[----:B------:R-:W-:Y:S01]  /*5c30*/  @P4 STG.E.U16 desc[UR36][R6.64+0xa0], R64 ;  /* 0x0000a04006004986 */ /* 0x000fe2000c101524 */
[C---:B------:R-:W-:Y:S02]  /*5c40*/  ISETP.GT.AND P2, PT, R3.reuse, RZ, P3 ;  /* 0x000000ff0300720c */ /* 0x040fe40001f44270 */
[C---:B------:R-:W-:Y:S02]  /*5c50*/  ISETP.GT.AND P3, PT, R3.reuse, 0x8, P3 ;  /* 0x000000080300780c */ /* 0x040fe40001f64270 */
[----:B------:R-:W-:-:S09]  /*5c60*/  ISETP.GT.AND P4, PT, R3, RZ, P0 ;  /* 0x000000ff0300720c */ /* 0x000fd20000784270 */
        /* <DEDUP_REMOVED lines=9> */
[C---:B------:R-:W-:Y:S02]  /*5d00*/  ISETP.GT.AND P3, PT, R3.reuse, RZ, P0 ;  /* 0x000000ff0300720c */ /* 0x040fe40000764270 */
[----:B------:R-:W-:-:S07]  /*5d10*/  ISETP.GT.AND P0, PT, R3, 0x8, P0 ;  /* 0x000000080300780c */ /* 0x000fce0000704270 */
[----:B------:R-:W-:Y:S04]  /*5d20*/  @P2 STG.E.U16 desc[UR36][R6.64+0xb2], R69 ;  /* 0x0000b24506002986 */ /* 0x000fe8000c101524 */
[----:B------:R-:W-:Y:S01]  /*5d30*/  @P1 STG.E.U16 desc[UR36][R8.64+0xb0], R70 ;  /* 0x0000b04608001986 */ /* 0x000fe2000c101524 */
[----:B------:R-:W-:-:S03]  /*5d40*/  ISETP.GT.AND P1, PT, R4, 0x68, PT ;  /* 0x000000680400780c */ /* 0x000fc60003f24270 */
        /* <DEDUP_REMOVED lines=11> */
[C---:B------:R-:W-:Y:S02]  /*5e00*/  ISETP.GT.AND P2, PT, R3.reuse, RZ, P0 ;  /* 0x000000ff0300720c */ /* 0x040fe40000744270 */
[----:B------:R-:W-:Y:S01]  /*5e10*/  ISETP.GT.AND P0, PT, R3, 0x8, P0 ;  /* 0x000000080300780c */ /* 0x000fe20000704270 */
[----:B------:R-:W-:Y:S01]  /*5e20*/  @P3 STG.E.U16 desc[UR36][R6.64+0xd0], R76 ;  /* 0x0000d04c06003986 */ /* 0x000fe2000c101524 */
[----:B------:R-:W-:-:S04]  /*5e30*/  ISETP.GT.AND P3, PT, R4, 0x70, PT ;  /* 0x000000700400780c */ /* 0x000fc80003f64270 */
[C---:B------:R-:W-:Y:S02]  /*5e40*/  ISETP.GT.AND P4, PT, R3.reuse, RZ, P3 ;  /* 0x000000ff0300720c */ /* 0x040fe40001f84270 */
[----:B------:R-:W-:-:S03]  /*5e50*/  ISETP.GT.AND P3, PT, R3, 0x8, P3 ;  /* 0x000000080300780c */ /* 0x000fc60001f64270 */
[----:B------:R-:W-:Y:S01]  /*5e60*/  @P2 STG.E.U16 desc[UR36][R6.64+0xd2], R77 ;  /* 0x0000d24d06002986 */ /* 0x000fe2000c101524 */
[----:B------:R-:W-:-:S03]  /*5e70*/  ISETP.GT.AND P2, PT, R4, 0x79, PT ;  /* 0x000000790400780c */ /* 0x000fc60003f44270 */
[----:B------:R-:W-:Y:S01]  /*5e80*/  @P1 STG.E.U16 desc[UR36][R8.64+0xd0], R78 ;  /* 0x0000d04e08001986 */ /* 0x000fe2000c101524 */
[----:B------:R-:W-:-:S03]  /*5e90*/  ISETP.GT.AND P1, PT, R4, 0x78, PT ;  /* 0x000000780400780c */ /* 0x000fc60003f24270 */
[----:B------:R-:W-:Y:S01]  /*5ea0*/  @P0 STG.E.U16 desc[UR36][R8.64+0xd2], R79 ;  /* 0x0000d24f08000986 */ /* 0x000fe2000c101524 */
[----:B------:R-:W-:-:S03]  /*5eb0*/  ISETP.GT.AND P0, PT, R4, 0x71, PT ;  /* 0x000000710400780c */ /* 0x000fc60003f04270 */
[----:B------:R-:W-:Y:S01]  /*5ec0*/  @P4 STG.E.U16 desc[UR36][R6.64+0xe0], R80 ;  /* 0x0000e05006004986 */ /* 0x000fe2000c101524 */
[C---:B------:R-:W-:Y:S02]  /*5ed0*/  ISETP.GT.AND P4, PT, R3.reuse, RZ, P0 ;  /* 0x000000ff0300720c */ /* 0x040fe40000784270 */
[----:B------:R-:W-:-:S11]  /*5ee0*/  ISETP.GT.AND P0, PT, R3, 0x8, P0 ;  /* 0x000000080300780c */ /* 0x000fd60000704270 */
[----:B------:R-:W-:Y:S02]  /*5ef0*/  @P4 IMAD.MOV.U32 R4, RZ, RZ, R6 ;  /* 0x000000ffff044224 */ /* 0x000fe400078e0006 */
[----:B------:R-:W-:-:S05]  /*5f00*/  @P4 IMAD.MOV.U32 R5, RZ, RZ, R7 ;  /* 0x000000ffff054224 */ /* 0x000fca00078e0007 */
[----:B------:R0:W-:Y:S01]  /*5f10*/  @P4 STG.E.U16 desc[UR36][R4.64+0xe2], R81 ;  /* 0x0000e25104004986 */ /* 0x0001e2000c101524 */
[C---:B------:R-:W-:Y:S02]  /*5f20*/  ISETP.GT.AND P4, PT, R3.reuse, RZ, P2 ;  /* 0x000000ff0300720c */ /* 0x040fe40001784270 */
[----:B------:R-:W-:Y:S01]  /*5f30*/  ISETP.GT.AND P2, PT, R3, 0x8, P2 ;  /* 0x000000080300780c */ /* 0x000fe20001744270 */
[----:B0-----:R-:W-:Y:S02]  /*5f40*/  @P3 IMAD.MOV.U32 R4, RZ, RZ, R8 ;  /* 0x000000ffff043224 */ /* 0x001fe400078e0008 */
[----:B------:R-:W-:-:S05]  /*5f50*/  @P3 IMAD.MOV.U32 R5, RZ, RZ, R9 ;  /* 0x000000ffff053224 */ /* 0x000fca00078e0009 */
[----:B------:R0:W-:Y:S01]  /*5f60*/  @P3 STG.E.U16 desc[UR36][R4.64+0xe0], R82 ;  /* 0x0000e05204003986 */ /* 0x0001e2000c101524 */
[C---:B------:R-:W-:Y:S02]  /*5f70*/  ISETP.GT.AND P3, PT, R3.reuse, RZ, P1 ;  /* 0x000000ff0300720c */ /* 0x040fe40000f64270 */
[----:B------:R-:W-:Y:S01]  /*5f80*/  ISETP.GT.AND P1, PT, R3, 0x8, P1 ;  /* 0x000000080300780c */ /* 0x000fe20000f24270 */
[----:B0-----:R-:W-:Y:S02]  /*5f90*/  @P0 IMAD.MOV.U32 R4, RZ, RZ, R8 ;  /* 0x000000ffff040224 */ /* 0x001fe400078e0008 */
[----:B------:R-:W-:-:S05]  /*5fa0*/  @P0 IMAD.MOV.U32 R5, RZ, RZ, R9 ;  /* 0x000000ffff050224 */ /* 0x000fca00078e0009 */
[----:B------:R0:W-:Y:S03]  /*5fb0*/  @P0 STG.E.U16 desc[UR36][R4.64+0xe2], R83 ;  /* 0x0000e25304000986 */ /* 0x0001e6000c101524 */
[----:B0-----:R-:W-:Y:S02]  /*5fc0*/  @P3 IMAD.MOV.U32 R4, RZ, RZ, R6 ;  /* 0x000000ffff043224 */ /* 0x001fe400078e0006 */
[----:B------:R-:W-:-:S05]  /*5fd0*/  @P3 IMAD.MOV.U32 R5, RZ, RZ, R7 ;  /* 0x000000ffff053224 */ /* 0x000fca00078e0007 */
[----:B------:R0:W-:Y:S04]  /*5fe0*/  @P3 STG.E.U16 desc[UR36][R4.64+0xf0], R84 ;  /* 0x0000f05404003986 */ /* 0x0001e8000c101524 */
[----:B------:R4:W-:Y:S01]  /*5ff0*/  @P4 STG.E.U16 desc[UR36][R6.64+0xf2], R85 ;  /* 0x0000f25506004986 */ /* 0x0009e2000c101524 */
[----:B0-----:R-:W-:Y:S02]  /*6000*/  @P1 IMAD.MOV.U32 R4, RZ, RZ, R8 ;  /* 0x000000ffff041224 */ /* 0x001fe400078e0008 */
[----:B------:R-:W-:-:S05]  /*6010*/  @P1 IMAD.MOV.U32 R5, RZ, RZ, R9 ;  /* 0x000000ffff051224 */ /* 0x000fca00078e0009 */
[----:B------:R4:W-:Y:S04]  /*6020*/  @P1 STG.E.U16 desc[UR36][R4.64+0xf0], R86 ;  /* 0x0000f05604001986 */ /* 0x0009e8000c101524 */
[----:B------:R4:W-:Y:S02]  /*6030*/  @P2 STG.E.U16 desc[UR36][R8.64+0xf2], R87 ;  /* 0x0000f25708002986 */ /* 0x0009e4000c101524 */
.L_x_158:
[----:B------:R-:W-:Y:S05]  /*6040*/  BSYNC B0 ;  /* 0x0000000000007941 */ /* 0x000fea0003800000 */
.L_x_32:
[----:B------:R-:W-:Y:S01]  /*6050*/  IADD3 R16, P0, R16, UR38, RZ ;  /* 0x0000002610107c10 */ /* 0x000fe2000ff1e0ff */
[----:B------:R-:W-:Y:S01]  /*6060*/  ULDC.64 UR4, c[0x0][0x650] ;  /* 0x0001940000047ab9 */ /* 0x000fe20000000a00 */
[----:B------:R-:W-:Y:S01]  /*6070*/  PRMT R3, RZ, 0x7610, R3 ;  /* 0x00007610ff037816 */ /* 0x000fe20000000003 */
[----:B------:R-:W-:Y:S01]  /*6080*/  IMAD.MOV.U32 R100, RZ, RZ, -0x1 ;  /* 0xffffffffff647424 */ /* 0x000fe200078e00ff */
[----:B------:R-:W-:Y:S01]  /*6090*/  IADD3.X R17, R17, UR41, RZ, P0, !PT ;  /* 0x0000002911117c10 */ /* 0x000fe200087fe4ff */
[----:B------:R-:W-:Y:S01]  /*60a0*/  IMAD.MOV.U32 R99, RZ, RZ, -0x1 ;  /* 0xffffffffff637424 */ /* 0x000fe200078e00ff */
[----:B------:R-:W-:-:S04]  /*60b0*/  ISETP.GE.U32.AND P0, PT, R16, UR4, PT ;  /* 0x0000000410007c0c */ /* 0x000fc8000bf06070 */
[----:B------:R-:W-:-:S13]  /*60c0*/  ISETP.GE.U32.AND.EX P0, PT, R17, UR5, PT, P0 ;  /* 0x0000000511007c0c */ /* 0x000fda000bf06100 */
[----:B------:R-:W-:Y:S05]  /*60d0*/  @P0 BRA `(.L_x_159) ;  /* 0x00000004004c0947 */ /* 0x000fea0003800000 */
[----:B------:R-:W0:Y:S01]  /*60e0*/  LDC.64 R10, c[0x0][0x628] ;  /* 0x00018a00ff0a7b82 */ /* 0x000e220000000a00 */
[----:B---3--:R-:W3:Y:S01]  /*60f0*/  S2R R12, SR_CTAID.X ;  /* 0x00000000000c7919 */ /* 0x008ee20000002500 */
[----:B-12-4-:R-:W-:Y:S02]  /*6100*/  IMAD.MOV.U32 R8, RZ, RZ, R16 ;  /* 0x000000ffff087224 */ /* 0x016fe400078e0010 */
[----:B------:R-:W-:Y:S01]  /*6110*/  IMAD.MOV.U32 R9, RZ, RZ, R17 ;  /* 0x000000ffff097224 */ /* 0x000fe200078e0011 */
[----:B------:R-:W1:Y:S03]  /*6120*/  S2R R20, SR_CTAID.Y ;  /* 0x0000000000147919 */ /* 0x000e660000002600 */
[----:B------:R-:W2:Y:S08]  /*6130*/  LDC R0, c[0x0][0x630] ;  /* 0x00018c00ff007b82 */ /* 0x000eb00000000800 */
[----:B------:R-:W4:Y:S01]  /*6140*/  LDC.64 R14, c[0x0][0x620] ;  /* 0x00018800ff0e7b82 */ /* 0x000f220000000a00 */
[----:B0-----:R-:W-:-:S04]  /*6150*/  ISETP.NE.U32.AND P0, PT, R10, RZ, PT ;  /* 0x000000ff0a00720c */ /* 0x001fc80003f05070 */
[----:B------:R-:W-:-:S13]  /*6160*/  ISETP.NE.AND.EX P0, PT, R11, RZ, PT, P0 ;  /* 0x000000ff0b00720c */ /* 0x000fda0003f05300 */
[----:B-1234-:R-:W-:Y:S05]  /*6170*/  @!P0 BRA `(.L_x_160) ;  /* 0x0000000000288947 */ /* 0x01efea0003800000 */
        /* <DEDUP_REMOVED lines=10> */
.L_x_160:
[-CC-:B------:R-:W-:Y:S01]  /*6220*/  SHF.R.U64 R99, R8, R0.reuse, R9.reuse ;  /* 0x0000000008637219 */ /* 0x180fe20000001209 */
[----:B------:R-:W0:Y:S01]  /*6230*/  LDC.64 R26, c[0x0][0x640] ;  /* 0x00019000ff1a7b82 */ /* 0x000e220000000a00 */
[----:B------:R-:W-:Y:S01]  /*6240*/  SHF.R.U32.HI R0, RZ, R0, R9 ;  /* 0x00000000ff007219 */ /* 0x000fe20000011609 */
[----:B------:R-:W-:Y:S01]  /*6250*/  ULDC UR4, c[0x0][0x150] ;  /* 0x0000540000047ab9 */ /* 0x000fe20000000800 */
[----:B------:R-:W-:Y:S02]  /*6260*/  IADD3 R3, P0, RZ, -R99, RZ ;  /* 0x80000063ff037210 */ /* 0x000fe40007f1e0ff */
[----:B------:R-:W-:-:S03]  /*6270*/  I2FP.F32.U32 R7, R12 ;  /* 0x0000000c00077245 */ /* 0x000fc60000201000 */
[----:B------:R-:W1:Y:S01]  /*6280*/  LDC R6, c[0x0][0x618] ;  /* 0x00018600ff067b82 */ /* 0x000e620000000800 */
[----:B------:R-:W-:Y:S02]  /*6290*/  IMAD.X R5, RZ, RZ, ~R0, P0 ;  /* 0x000000ffff057224 */ /* 0x000fe400000e0e00 */
[----:B------:R-:W-:Y:S01]  /*62a0*/  FMUL R7, R7, UR4 ;  /* 0x0000000407077c20 */ /* 0x000fe20008400000 */
[----:B------:R-:W-:Y:S01]  /*62b0*/  ULDC UR4, c[0x0][0x154] ;  /* 0x0000550000047ab9 */ /* 0x000fe20000000800 */
[-C--:B------:R-:W-:Y:S02]  /*62c0*/  IMAD R0, R5, R14.reuse, RZ ;  /* 0x0000000e05007224 */ /* 0x080fe400078e02ff */
[C---:B------:R-:W-:Y:S01]  /*62d0*/  IMAD.WIDE.U32 R4, R3.reuse, R14, R16 ;  /* 0x0000000e03047225 */ /* 0x040fe200078e0010 */
[----:B------:R-:W2:Y:S01]  /*62e0*/  LDC R11, c[0x0][0x608] ;  /* 0x00018200ff0b7b82 */ /* 0x000ea20000000800 */
[----:B------:R-:W3:Y:S02]  /*62f0*/  F2I.U32.TRUNC.NTZ R7, R7 ;  /* 0x0000000700077305 */ /* 0x000ee4000020f000 */
[----:B------:R-:W-:-:S04]  /*6300*/  IMAD R3, R3, R15, R0 ;  /* 0x0000000f03037224 */ /* 0x000fc800078e0200 */
[----:B------:R-:W-:Y:S01]  /*6310*/  IMAD.IADD R3, R5, 0x1, R3 ;  /* 0x0000000105037824 */ /* 0x000fe200078e0203 */
[----:B------:R-:W4:Y:S01]  /*6320*/  LDC R8, c[0x0][0x658] ;  /* 0x00019600ff087b82 */ /* 0x000f220000000800 */
[----:B------:R-:W-:Y:S02]  /*6330*/  I2FP.F32.U32 R5, R20 ;  /* 0x0000001400057245 */ /* 0x000fe40000201000 */
[----:B0-----:R-:W-:-:S04]  /*6340*/  ISETP.NE.U32.AND P0, PT, R26, RZ, PT ;  /* 0x000000ff1a00720c */ /* 0x001fc80003f05070 */
[----:B------:R-:W-:Y:S01]  /*6350*/  ISETP.NE.AND.EX P0, PT, R27, RZ, PT, P0 ;  /* 0x000000ff1b00720c */ /* 0x000fe20003f05300 */
[----:B------:R-:W0:Y:S01]  /*6360*/  LDC R9, c[0x0][0x144] ;  /* 0x00005100ff097b82 */ /* 0x000e220000000800 */
[-C--:B-1----:R-:W-:Y:S01]  /*6370*/  SHF.R.U64 R13, R4, R6.reuse, R3 ;  /* 0x00000006040d7219 */ /* 0x082fe20000001203 */
[----:B---3--:R-:W-:Y:S01]  /*6380*/  IMAD.MOV R7, RZ, RZ, -R7 ;  /* 0x000000ffff077224 */ /* 0x008fe200078e0a07 */
[----:B------:R-:W-:Y:S01]  /*6390*/  SHF.R.U32.HI R0, RZ, R6, R3 ;  /* 0x00000006ff007219 */ /* 0x000fe20000011603 */
[----:B------:R-:W-:-:S04]  /*63a0*/  FMUL R6, R5, UR4 ;  /* 0x0000000405067c20 */ /* 0x000fc80008400000 */
[----:B------:R-:W1:Y:S01]  /*63b0*/  LDC R21, c[0x0][0x148] ;  /* 0x00005200ff157b82 */ /* 0x000e620000000800 */
[----:B------:R3:W0:Y:S01]  /*63c0*/  F2I.U32.TRUNC.NTZ R14, R6 ;  /* 0x00000006000e7305 */ /* 0x000622000020f000 */
[-CC-:B--2---:R-:W-:Y:S02]  /*63d0*/  SHF.R.U64 R10, R13, R11.reuse, R0.reuse ;  /* 0x0000000b0d0a7219 */ /* 0x184fe40000001200 */
[----:B------:R-:W-:-:S04]  /*63e0*/  SHF.R.U32.HI R3, RZ, R11, R0 ;  /* 0x0000000bff037219 */ /* 0x000fc80000011600 */
[----:B-----5:R-:W2:Y:S01]  /*63f0*/  LDC R24, c[0x0][0x648] ;  /* 0x00019200ff187b82 */ /* 0x020ea20000000800 */
[-CC-:B----4-:R-:W-:Y:S02]  /*6400*/  SHF.R.U64 R15, R10, R8.reuse, R3.reuse ;  /* 0x000000080a0f7219 */ /* 0x190fe40000001203 */
[----:B------:R-:W-:-:S03]  /*6410*/  SHF.R.U32.HI R5, RZ, R8, R3 ;  /* 0x00000008ff057219 */ /* 0x000fc60000011603 */
[----:B------:R-:W-:Y:S02]  /*6420*/  IMAD.MOV.U32 R4, RZ, RZ, R15 ;  /* 0x000000ffff047224 */ /* 0x000fe400078e000f */
[----:B------:R-:W4:Y:S01]  /*6430*/  LDC R28, c[0x0][0x638] ;  /* 0x00018e00ff1c7b82 */ /* 0x000f220000000800 */
[----:B0-----:R-:W-:-:S07]  /*6440*/  IMAD R25, R9, R7, R12 ;  /* 0x0000000709197224 */ /* 0x001fce00078e020c */
[----:B------:R-:W0:Y:S08]  /*6450*/  LDC R29, c[0x0][0x610] ;  /* 0x00018400ff1d7b82 */ /* 0x000e300000000800 */
[----:B------:R-:W0:Y:S01]  /*6460*/  LDC R30, c[0x0][0x600] ;  /* 0x00018000ff1e7b82 */ /* 0x000e220000000800 */
[----:B-1-3--:R-:W-:Y:S05]  /*6470*/  @!P0 BRA `(.L_x_161) ;  /* 0x0000000000288947 */ /* 0x00afea0003800000 */
[----:B------:R-:W1:Y:S02]  /*6480*/  LDC R0, c[0x0][0x64c] ;  /* 0x00019300ff007b82 */ /* 0x000e640000000800 */
[----:B-1----:R-:W-:-:S05]  /*6490*/  IADD3 R3, P0, R15, R0, RZ ;  /* 0x000000000f037210 */ /* 0x002fca0007f1e0ff */
        /* <DEDUP_REMOVED lines=8> */
.L_x_161:
[----:B------:R-:W-:Y:S01]  /*6520*/  ISETP.NE.AND P0, PT, R2, 0x1, PT ;  /* 0x000000010200780c */ /* 0x000fe20003f05270 */
[----:B------:R-:W-:Y:S01]  /*6530*/  IMAD.MOV R14, RZ, RZ, -R14 ;  /* 0x000000ffff0e7224 */ /* 0x000fe200078e0a0e */
[----:B--2---:R-:W-:Y:S02]  /*6540*/  SHF.R.U64 R0, R4, R24, R5 ;  /* 0x0000001804007219 */ /* 0x004fe40000001205 */
[----:B------:R-:W-:Y:S02]  /*6550*/  LOP3.LUT R3, R10, R97, RZ, 0xc0, !PT ;  /* 0x000000610a037212 */ /* 0x000fe400078ec0ff */
[----:B------:R-:W-:Y:S01]  /*6560*/  LOP3.LUT R6, R13, R96, RZ, 0xc0, !PT ;  /* 0x000000600d067212 */ /* 0x000fe200078ec0ff */
[----:B------:R-:W-:Y:S02]  /*6570*/  IMAD.MOV R4, RZ, RZ, -R0 ;  /* 0x000000ffff047224 */ /* 0x000fe400078e0a00 */
[----:B------:R-:W-:Y:S02]  /*6580*/  IMAD R0, R92, R0, R3 ;  /* 0x000000005c007224 */ /* 0x000fe400078e0203 */
[----:B----4-:R-:W-:-:S02]  /*6590*/  IMAD R3, R4, R28, R15 ;  /* 0x0000001c04037224 */ /* 0x010fc400078e020f */
[----:B------:R-:W-:Y:S02]  /*65a0*/  @P0 IMAD R25, R21, R14, R20 ;  /* 0x0000000e15190224 */ /* 0x000fe400078e0214 */
[----:B0-----:R-:W-:Y:S02]  /*65b0*/  IMAD R5, R3, R30, R6 ;  /* 0x0000001e03057224 */ /* 0x001fe400078e0206 */
[----:B------:R-:W-:Y:S02]  /*65c0*/  IMAD R0, R0, R29, R25 ;  /* 0x0000001d00007224 */ /* 0x000fe400078e0219 */
[----:B------:R-:W-:-:S03]  /*65d0*/  IMAD.MOV.U32 R4, RZ, RZ, 0x1 ;  /* 0x00000001ff047424 */ /* 0x000fc600078e00ff */
[----:B------:R-:W-:Y:S02]  /*65e0*/  SEL R100, R5, R0, !P0 ;  /* 0x0000000005647207 */ /* 0x000fe40004000000 */
[----:B------:R-:W-:Y:S02]  /*65f0*/  PRMT R3, R4, 0x7610, R3 ;  /* 0x0000761004037816 */ /* 0x000fe40000000003 */
[----:B------:R-:W-:-:S07]  /*6600*/  SEL R0, R0, R5, !P0 ;  /* 0x0000000500007207 */ /* 0x000fce0004000000 */
.L_x_159:
[----:B------:R-:W-:Y:S01]  /*6610*/  UIADD3 UR42, UR43, UR42, URZ ;  /* 0x0000002a2b2a7290 */ /* 0x000fe2000fffe03f */
[----:B------:R-:W-:Y:S01]  /*6620*/  LOP3.LUT P0, RZ, R3, 0xff, RZ, 0xc0, !PT ;  /* 0x000000ff03ff7812 */ /* 0x000fe2000780c0ff */
[----:B------:R-:W-:Y:S02]  /*6630*/  IMAD.MOV.U32 R101, RZ, RZ, R0 ;  /* 0x000000ffff657224 */ /* 0x000fe400078e0000 */
[----:B------:R-:W-:Y:S02]  /*6640*/  USHF.R.U32.HI UR4, URZ, 0x1, UR42 ;  /* 0x000000013f047899 */ /* 0x000fe4000801162a */
[----:B------:R-:W-:Y:S02]  /*6650*/  UISETP.GT.U32.AND UP1, UPT, UR42, 0x1, UPT ;  /* 0x000000012a00788c */ /* 0x000fe4000bf24070 */
[----:B------:R-:W-:Y:S02]  /*6660*/  ULOP3.LUT UR4, UR4, 0x1, URZ, 0xc0, !UPT ;  /* 0x0000000104047892 */ /* 0x000fe4000f8ec03f */
[----:B------:R-:W-:-:S02]  /*6670*/  UISETP.LT.U32.AND UP1, UPT, UR43, 0x2, UP1 ;  /* 0x000000022b00788c */ /* 0x000fc40008f21070 */
[----:B------:R-:W-:Y:S02]  /*6680*/  UISETP.NE.U32.AND UP0, UPT, UR4, 0x1, UPT ;  /* 0x000000010400788c */ /* 0x000fe4000bf05070 */
[----:B------:R-:W-:Y:S02]  /*6690*/  USEL UR5, URZ, 0x1, !UP1 ;  /* 0x000000013f057887 */ /* 0x000fe4000c800000 */
[----:B------:R-:W-:Y:S02]  /*66a0*/  UISETP.GT.U32.AND UP0, UPT, UR43, 0x1, !UP0 ;  /* 0x000000012b00788c */ /* 0x000fe4000c704070 */
[----:B------:R-:W-:Y:S02]  /*66b0*/  ULOP3.LUT UR42, UR42, 0x1, URZ, 0xc0, !UPT ;  /* 0x000000012a2a7892 */ /* 0x000fe4000f8ec03f */
[----:B------:R-:W-:-:S04]  /*66c0*/  USEL UR4, URZ, 0x1, !UP0 ;  /* 0x000000013f047887 */ /* 0x000fc8000c000000 */
[----:B------:R-:W-:Y:S01]  /*66d0*/  ULOP3.LUT UR40, UR4, UR40, UR5, 0x96, !UPT ;  /* 0x0000002804287292 */ /* 0x000fe2000f8e9605 */
[----:B------:R-:W-:Y:S11]  /*66e0*/  @P0 BRA `(.L_x_162) ;  /* 0xffffffac00380947 */ /* 0x000ff6000383ffff */
[----:B------:R-:W-:Y:S05]  /*66f0*/  EXIT ;  /* 0x000000000000794d */ /* 0x000fea0003800000 */
.L_x_7:
        /* <DEDUP_REMOVED lines=26> */
.L_x_164:
[----:B------:R-:W0:Y:S01]  /*68a0*/  LDC.64 R28, c[0x0][0x640] ;  /* 0x00019000ff1c7b82 */ /* 0x000e220000000a00 */
[-CC-:B------:R-:W-:Y:S01]  /*68b0*/  SHF.R.U64 R21, R14, R6.reuse, R15.reuse ;  /* 0x000000060e157219 */ /* 0x180fe2000000120f */
[----:B------:R-:W-:Y:S01]  /*68c0*/  IMAD.MOV.U32 R30, RZ, RZ, 0x1 ;  /* 0x00000001ff1e7424 */ /* 0x000fe200078e00ff */
[----:B------:R-:W-:Y:S02]  /*68d0*/  SHF.R.U32.HI R6, RZ, R6, R15 ;  /* 0x00000006ff067219 */ /* 0x000fe4000001160f */
[----:B------:R-:W-:-:S03]  /*68e0*/  IADD3 R13, P0, RZ, -R21, RZ ;  /* 0x80000015ff0d7210 */ /* 0x000fc60007f1e0ff */
[----:B------:R-:W1:Y:S02]  /*68f0*/  LDC R12, c[0x0][0x618] ;  /* 0x00018600ff0c7b82 */ /* 0x000e640000000800 */
[----:B------:R-:W-:-:S04]  /*6900*/  IMAD.X R9, RZ, RZ, ~R6, P0 ;  /* 0x000000ffff097224 */ /* 0x000fc800000e0e06 */
[-C--:B------:R-:W-:Y:S02]  /*6910*/  IMAD R6, R9, R24.reuse, RZ ;  /* 0x0000001809067224 */ /* 0x080fe400078e02ff */
[----:B------:R-:W2:Y:S01]  /*6920*/  LDC R14, c[0x0][0x608] ;  /* 0x00018200ff0e7b82 */ /* 0x000ea20000000800 */
[----:B------:R-:W-:-:S04]  /*6930*/  IMAD.WIDE.U32 R8, R13, R24, R16 ;  /* 0x000000180d087225 */ /* 0x000fc800078e0010 */
[----:B------:R-:W-:-:S03]  /*6940*/  IMAD R13, R13, R25, R6 ;  /* 0x000000190d0d7224 */ /* 0x000fc600078e0206 */
[----:B------:R-:W3:Y:S01]  /*6950*/  LDC R27, c[0x0][0x658] ;  /* 0x00019600ff1b7b82 */ /* 0x000ee20000000800 */
[----:B------:R-:W-:Y:S01]  /*6960*/  IMAD.IADD R9, R9, 0x1, R13 ;  /* 0x0000000109097824 */ /* 0x000fe200078e020d */
[----:B0-----:R-:W-:-:S04]  /*6970*/  ISETP.NE.U32.AND P0, PT, R28, RZ, PT ;  /* 0x000000ff1c00720c */ /* 0x001fc80003f05070 */
[----:B------:R-:W-:Y:S02]  /*6980*/  ISETP.NE.AND.EX P0, PT, R29, RZ, PT, P0 ;  /* 0x000000ff1d00720c */ /* 0x000fe40003f05300 */
[----:B------:R-:W0:Y:S01]  /*6990*/  LDC R22, c[0x0][0x600] ;  /* 0x00018000ff167b82 */ /* 0x000e220000000800 */
[-CC-:B-1----:R-:W-:Y:S01]  /*69a0*/  SHF.R.U64 R10, R8, R12.reuse, R9.reuse ;  /* 0x0000000c080a7219 */ /* 0x182fe20000001209 */
[----:B------:R-:W-:Y:S01]  /*69b0*/  IMAD.MOV.U32 R8, RZ, RZ, -0x1 ;  /* 0xffffffffff087424 */ /* 0x000fe200078e00ff */
[----:B------:R-:W-:-:S05]  /*69c0*/  SHF.R.U32.HI R9, RZ, R12, R9 ;  /* 0x0000000cff097219 */ /* 0x000fca0000011609 */
[----:B------:R-:W1:Y:S01]  /*69d0*/  LDC R24, c[0x0][0x648] ;  /* 0x00019200ff187b82 */ /* 0x000e620000000800 */
[-CC-:B--2---:R-:W-:Y:S02]  /*69e0*/  SHF.R.U64 R23, R10, R14.reuse, R9.reuse ;  /* 0x0000000e0a177219 */ /* 0x184fe40000001209 */
[----:B------:R-:W-:-:S05]  /*69f0*/  SHF.R.U32.HI R6, RZ, R14, R9 ;  /* 0x0000000eff067219 */ /* 0x000fca0000011609 */
[----:B------:R-:W2:Y:S01]  /*6a00*/  LDC R26, c[0x0][0x638] ;  /* 0x00018e00ff1a7b82 */ /* 0x000ea20000000800 */
[-C--:B---3--:R-:W-:Y:S02]  /*6a10*/  SHF.L.U32 R8, R8, R27.reuse, RZ ;  /* 0x0000001b08087219 */ /* 0x088fe400000006ff */
[-CC-:B------:R-:W-:Y:S02]  /*6a20*/  SHF.R.U64 R25, R23, R27.reuse, R6.reuse ;  /* 0x0000001b17197219 */ /* 0x180fe40000001206 */
[----:B------:R-:W-:Y:S02]  /*6a30*/  LOP3.LUT R32, RZ, R8, RZ, 0x33, !PT ;  /* 0x00000008ff207212 */ /* 0x000fe400078e33ff */
[----:B------:R-:W-:Y:S01]  /*6a40*/  SHF.R.U32.HI R9, RZ, R27, R6 ;  /* 0x0000001bff097219 */ /* 0x000fe20000011606 */
[----:B------:R-:W3:Y:S01]  /*6a50*/  LDC R31, c[0x0][0x610] ;  /* 0x00018400ff1f7b82 */ /* 0x000ee20000000800 */
[----:B------:R-:W-:Y:S01]  /*6a60*/  IMAD.MOV.U32 R8, RZ, RZ, R25 ;  /* 0x000000ffff087224 */ /* 0x000fe200078e0019 */
[----:B------:R-:W-:Y:S06]  /*6a70*/  @!P0 BRA `(.L_x_165) ;  /* 0x0000000000288947 */ /* 0x000fec0003800000 */
        /* <DEDUP_REMOVED lines=10> */
.L_x_165:
[----:B------:R-:W-:Y:S02]  /*6b20*/  ISETP.NE.AND P0, PT, R2, 0x1, PT ;  /* 0x000000010200780c */ /* 0x000fe40003f05270 */
[----:B-1----:R-:W-:Y:S01]  /*6b30*/  SHF.R.U64 R6, R8, R24, R9 ;  /* 0x0000001808067219 */ /* 0x002fe20000001209 */
[----:B0-----:R-:W-:Y:S01]  /*6b40*/  VIADD R9, R22, 0xffffffff ;  /* 0xffffffff16097836 */ /* 0x001fe20000000000 */
[----:B------:R-:W-:Y:S02]  /*6b50*/  SHF.L.U32 R30, R30, R27, RZ ;  /* 0x0000001b1e1e7219 */ /* 0x000fe400000006ff */
[----:B------:R-:W-:Y:S01]  /*6b60*/  LOP3.LUT R5, R23, R32, RZ, 0xc0, !PT ;  /* 0x0000002017057212 */ /* 0x000fe200078ec0ff */
[----:B------:R-:W-:-:S04]  /*6b70*/  IMAD.MOV R8, RZ, RZ, -R6 ;  /* 0x000000ffff087224 */ /* 0x000fc800078e0a06 */
[----:B------:R-:W-:Y:S01]  /*6b80*/  IMAD R6, R30, R6, R5 ;  /* 0x000000061e067224 */ /* 0x000fe200078e0205 */
[----:B------:R-:W-:Y:S01]  /*6b90*/  LOP3.LUT R5, R10, R9, RZ, 0xc0, !PT ;  /* 0x000000090a057212 */ /* 0x000fe200078ec0ff */
[----:B------:R-:W-:Y:S02]  /*6ba0*/  @P0 IMAD R3, R7, R20, R4 ;  /* 0x0000001407030224 */ /* 0x000fe400078e0204 */
[----:B--2---:R-:W-:Y:S02]  /*6bb0*/  IMAD R4, R8, R26, R25 ;  /* 0x0000001a08047224 */ /* 0x004fe400078e0219 */
[----:B---3--:R-:W-:Y:S02]  /*6bc0*/  IMAD R3, R6, R31, R3 ;  /* 0x0000001f06037224 */ /* 0x008fe400078e0203 */
[----:B------:R-:W-:Y:S02]  /*6bd0*/  IMAD R4, R4, R22, R5 ;  /* 0x0000001604047224 */ /* 0x000fe400078e0205 */
[----:B------:R-:W-:-:S02]  /*6be0*/  IMAD.MOV.U32 R8, RZ, RZ, 0x1 ;  /* 0x00000001ff087424 */ /* 0x000fc400078e00ff */
[----:B------:R-:W-:Y:S01]  /*6bf0*/  IMAD.MOV.U32 R6, RZ, RZ, R21 ;  /* 0x000000ffff067224 */ /* 0x000fe200078e0015 */
[----:B------:R-:W-:Y:S02]  /*6c00*/  SEL R13, R4, R3, !P0 ;  /* 0x00000003040d7207 */ /* 0x000fe40004000000 */
[----:B------:R-:W-:-:S07]  /*6c10*/  SEL R19, R3, R4, !P0 ;  /* 0x0000000403137207 */ /* 0x000fce0004000000 */
.L_x_163:
[----:B------:R-:W-:-:S08]  /*6c20*/  NOP ;  /* 0x0000000000007918 */ /* 0x000fd00000000000 */
[----:B------:R-:W0:-:S00]  /*6c30*/  USETMAXREG.DEALLOC.CTAPOOL 0x28 ;  /* 0x00000028000079c8 */ /* 0x000e0000080e0500 */
[----:B0-----:R-:W-:-:S13]  /*6c40*/  ISETP.NE.AND P0, PT, R0, RZ, PT ;  /* 0x000000ff0000720c */ /* 0x001fda0003f05270 */
[----:B------:R-:W-:Y:S05]  /*6c50*/  @P0 EXIT ;  /* 0x000000000000094d */ /* 0x000fea0003800000 */
[----:B------:R-:W-:Y:S01]  /*6c60*/  LOP3.LUT P0, RZ, R8, 0xff, RZ, 0xc0, !PT ;  /* 0x000000ff08ff7812 */ /* 0x000fe2000780c0ff */
[----:B------:R-:W-:Y:S02]  /*6c70*/  IMAD.MOV.U32 R10, RZ, RZ, 0x1 ;  /* 0x00000001ff0a7424 */ /* 0x000fe400078e00ff */
[----:B------:R-:W-:-:S10]  /*6c80*/  IMAD.MOV.U32 R9, RZ, RZ, RZ ;  /* 0x000000ffff097224 */ /* 0x000fd400078e00ff */
[----:B------:R-:W-:Y:S05]  /*6c90*/  @!P0 BRA `(.L_x_166) ;  /* 0x0000000c00688947 */ /* 0x000fea0003800000 */
[----:B------:R-:W0:Y:S01]  /*6ca0*/  LDC R0, c[0x0][0x28c] ;  /* 0x0000a300ff007b82 */ /* 0x000e220000000800 */
[----:B------:R-:W-:Y:S01]  /*6cb0*/  ULDC UR6, c[0x0][0x658] ;  /* 0x0001960000067ab9 */ /* 0x000fe20000000800 */
[----:B------:R-:W-:Y:S01]  /*6cc0*/  UMOV UR7, 0xffffffff ;  /* 0xffffffff00077882 */ /* 0x000fe20000000000 */
[----:B------:R-:W-:Y:S01]  /*6cd0*/  BSSY B0, `(.L_x_166) ;  /* 0x00000d6000007945 */ /* 0x000fe20003800000 */
[----:B------:R-:W-:Y:S01]  /*6ce0*/  USHF.L.U32 UR7, UR7, UR6, URZ ;  /* 0x0000000607077299 */ /* 0x000fe2000800063f */
[----:B------:R-:W-:Y:S01]  /*6cf0*/  LOP3.LUT R12, R18, 0x2, RZ, 0xfc, !PT ;  /* 0x00000002120c7812 */ /* 0x000fe200078efcff */
[----:B------:R-:W-:Y:S01]  /*6d00*/  IMAD.MOV.U32 R10, RZ, RZ, 0x1 ;  /* 0x00000001ff0a7424 */ /* 0x000fe200078e00ff */
[----:B------:R-:W-:Y:S01]  /*6d10*/  ULDC UR5, c[0x0][0x600] ;  /* 0x0001800000057ab9 */ /* 0x000fe20000000800 */
[----:B------:R-:W1:Y:S01]  /*6d20*/  S2UR UR4, SR_CgaCtaId ;  /* 0x00000000000479c3 */ /* 0x000e620000008800 */
[----:B------:R-:W-:Y:S01]  /*6d30*/  IMAD.MOV.U32 R9, RZ, RZ, RZ ;  /* 0x000000ffff097224 */ /* 0x000fe200078e00ff */
[----:B------:R-:W-:Y:S01]  /*6d40*/  UMOV UR8, 0x1 ;  /* 0x0000000100087882 */ /* 0x000fe20000000000 */
[----:B------:R-:W-:-:S02]  /*6d50*/  UIADD3 UR5, UR5, -0x1, URZ ;  /* 0xffffffff05057890 */ /* 0x000fc4000fffe03f */
[----:B------:R-:W-:Y:S02]  /*6d60*/  USHF.L.U32 UR6, UR8, UR6, URZ ;  /* 0x0000000608067299 */ /* 0x000fe4000800063f */
[----:B------:R-:W-:Y:S01]  /*6d70*/  ULOP3.LUT UR7, URZ, UR7, URZ, 0x33, !UPT ;  /* 0x000000073f077292 */ /* 0x000fe2000f8e333f */
[----:B------:R-:W-:Y:S01]  /*6d80*/  ULDC.64 UR42, c[0x0][0x198] ;  /* 0x00006600002a7ab9 */ /* 0x000fe20000000a00 */
[----:B0-----:R-:W-:-:S05]  /*6d90*/  VIADD R0, R0, 0x3f ;  /* 0x0000003f00007836 */ /* 0x001fca0000000000 */
[----:B------:R-:W-:Y:S01]  /*6da0*/  SHF.R.S32.HI R3, RZ, 0x1f, R0 ;  /* 0x0000001fff037819 */ /* 0x000fe20000011400 */
[----:B-1----:R-:W-:-:S03]  /*6db0*/  USHF.L.U32 UR4, UR4, 0x4, URZ ;  /* 0x0000000404047899 */ /* 0x002fc6000800063f */
[----:B------:R-:W-:Y:S01]  /*6dc0*/  LEA.HI R3, R3, R0, RZ, 0x6 ;  /* 0x0000000003037211 */ /* 0x000fe200078f30ff */
[----:B------:R-:W-:-:S03]  /*6dd0*/  IMAD.MOV.U32 R0, RZ, RZ, 0x1 ;  /* 0x00000001ff007424 */ /* 0x000fc600078e00ff */
[--C-:B------:R-:W-:Y:S02]  /*6de0*/  SHF.R.S32.HI R8, RZ, 0x6, R3.reuse ;  /* 0x00000006ff087819 */ /* 0x100fe40000011403 */
[----:B------:R-:W-:-:S03]  /*6df0*/  PRMT R3, R0, 0x7610, R3 ;  /* 0x0000761000037816 */ /* 0x000fc60000000003 */
[----:B------:R-:W-:-:S07]  /*6e00*/  VIADD R0, R8, 0x1 ;  /* 0x0000000108007836 */ /* 0x000fce0000000000 */
.L_x_177:
[----:B------:R-:W-:-:S03]  /*6e10*/  UMOV UR8, 0xffffffff ;  /* 0xffffffff00087882 */ /* 0x000fc60000000000 */
[----:B------:R-:W-:Y:S05]  /*6e20*/  BRA.DIV UR8, `(.L_x_167) ;  /* 0x0000000e08a47947 */ /* 0x000fea000b800000 */
[----:B------:R-:W-:-:S13]  /*6e30*/  ELECT P6, URZ, PT ;  /* 0x00000000003f782f */ /* 0x000fda00038c0000 */
.L_x_186:
[----:B------:R-:W-:Y:S04]  /*6e40*/  BSSY B1, `(.L_x_168) ;  /* 0x000004b000017945 */ /* 0x000fe80003800000 */
[----:B------:R-:W-:Y:S05]  /*6e50*/  @!P6 BRA `(.L_x_169) ;  /* 0x000000040024e947 */ /* 0x000fea0003800000 */
[----:B------:R-:W0:Y:S02]  /*6e60*/  LDC R4, c[0x0][0x28c] ;  /* 0x0000a300ff047b82 */ /* 0x000e240000000800 */
[----:B0-----:R-:W-:-:S13]  /*6e70*/  ISETP.GE.AND P0, PT, R4, 0x1, PT ;  /* 0x000000010400780c */ /* 0x001fda0003f06270 */
[----:B------:R-:W-:Y:S05]  /*6e80*/  @!P0 BRA `(.L_x_169) ;  /* 0x0000000400188947 */ /* 0x000fea0003800000 */
[----:B------:R-:W-:Y:S02]  /*6e90*/  IMAD.SHL.U32 R19, R19, 0x80, RZ ;  /* 0x0000008013137824 */ /* 0x000fe400078e00ff */
[----:B------:R-:W-:Y:S02]  /*6ea0*/  IMAD.SHL.U32 R15, R13, 0x80, RZ ;  /* 0x000000800d0f7824 */ /* 0x000fe400078e00ff */
[----:B------:R-:W-:Y:S02]  /*6eb0*/  IMAD.MOV.U32 R21, RZ, RZ, RZ ;  /* 0x000000ffff157224 */ /* 0x000fe400078e00ff */
[----:B------:R-:W-:Y:S02]  /*6ec0*/  IMAD.U32 R23, RZ, RZ, UR4 ;  /* 0x00000004ff177e24 */ /* 0x000fe4000f8e00ff */
[----:B------:R-:W-:Y:S02]  /*6ed0*/  IMAD.MOV.U32 R4, RZ, RZ, R0 ;  /* 0x000000ffff047224 */ /* 0x000fe400078e0000 */
[----:B------:R-:W-:-:S02]  /*6ee0*/  IMAD.MOV.U32 R5, RZ, RZ, R10 ;  /* 0x000000ffff057224 */ /* 0x000fc400078e000a */
[----:B------:R-:W-:Y:S02]  /*6ef0*/  IMAD.MOV.U32 R7, RZ, RZ, R9 ;  /* 0x000000ffff077224 */ /* 0x000fe400078e0009 */
[----:B------:R-:W-:Y:S02]  /*6f00*/  VIADD R25, R19, 0x40 ;  /* 0x0000004013197836 */ /* 0x000fe40000000000 */
[----:B------:R-:W-:-:S07]  /*6f10*/  VIADD R26, R15, 0x40 ;  /* 0x000000400f1a7836 */ /* 0x000fce0000000000 */
.L_x_172:
[----:B------:R-:W0:Y:S01]  /*6f20*/  S2R R22, SR_CgaCtaId ;  /* 0x0000000000167919 */ /* 0x000e220000008800 */
[----:B------:R-:W-:Y:S02]  /*6f30*/  MOV R13, 0x400 ;  /* 0x00000400000d7802 */ /* 0x000fe40000000f00 */
[----:B------:R-:W-:-:S13]  /*6f40*/  ISETP.NE.AND P1, PT, R11, RZ, PT ;  /* 0x000000ff0b00720c */ /* 0x000fda0003f25270 */
[----:B------:R-:W1:Y:S01]  /*6f50*/  @!P1 LDC R14, c[0x0][0x500] ;  /* 0x00014000ff0e9b82 */ /* 0x000e620000000800 */
[----:B0-----:R-:W-:Y:S02]  /*6f60*/  LEA R24, R22, R13, 0x18 ;  /* 0x0000000d16187211 */ /* 0x001fe400078ec0ff */
[----:B------:R-:W-:-:S03]  /*6f70*/  SHF.L.U32 R13, R5, 0x1f, RZ ;  /* 0x0000001f050d7819 */ /* 0x000fc600000006ff */
[----:B------:R-:W-:-:S04]  /*6f80*/  IMAD R20, R7, 0x8, R24 ;  /* 0x0000000807147824 */ /* 0x000fc800078e0218 */
[----:B------:R-:W0:Y:S02]  /*6f90*/  SYNCS.PHASECHK.TRANS64.TRYWAIT P0, [R20+URZ+0x10], R13 ;  /* 0x0000100d140075a7 */ /* 0x000e24000800017f */
[----:B01----:R-:W-:Y:S05]  /*6fa0*/  @!P0 BRA `(.L_x_170) ;  /* 0x0000000c00648947 */ /* 0x003fea0003800000 */
.L_x_187:
[----:B0-----:R-:W-:Y:S01]  /*6fb0*/  PRMT R13, R12, 0x9910, RZ ;  /* 0x000099100c0d7816 */ /* 0x001fe200000000ff */
[----:B------:R0:W-:Y:S03]  /*6fc0*/  @!P1 SYNCS.ARRIVE.TRANS64 RZ, [R20+URZ], R14 ;  /* 0x0000000e14ff99a7 */ /* 0x0001e6000800003f */
[----:B------:R-:W-:-:S13]  /*6fd0*/  ISETP.NE.AND P0, PT, R13, 0x2, PT ;  /* 0x000000020d00780c */ /* 0x000fda0003f05270 */
[----:B0-----:R-:W-:Y:S05]  /*6fe0*/  @P0 BRA `(.L_x_171) ;  /* 0x0000000000040947 */ /* 0x001fea0003800000 */
[----:B------:R-:W-:Y:S01]  /*6ff0*/  BPT.TRAP 0x1 ;  /* 0x000000040000795c */ /* 0x000fe20000300000 */
.L_x_171:
[----:B------:R-:W-:Y:S01]  /*7000*/  IMAD R13, R7, 0x8, R22 ;  /* 0x00000008070d7824 */ /* 0x000fe200078e0216 */
[----:B------:R-:W-:Y:S01]  /*7010*/  R2UR UR33, R20 ;  /* 0x00000000142172ca */ /* 0x000fe200000e0000 */
[----:B------:R-:W-:Y:S01]  /*7020*/  VIADD R4, R4, 0xffffffff ;  /* 0xffffffff04047836 */ /* 0x000fe20000000000 */
[----:B------:R-:W-:Y:S01]  /*7030*/  R2UR UR35, R23 ;  /* 0x00000000172372ca */ /* 0x000fe200000e0000 */
[----:B------:R-:W-:Y:S01]  /*7040*/  IMAD.SHL.U32 R13, R13, 0x400, RZ ;  /* 0x000004000d0d7824 */ /* 0x000fe200078e00ff */
[----:B------:R-:W-:Y:S01]  /*7050*/  R2UR UR36, R6 ;  /* 0x00000000062472ca */ /* 0x000fe200000e0000 */
[----:B------:R-:W-:Y:S01]  /*7060*/  UIADD3 UR14, UP0, UR42, 0xf0, URZ ;  /* 0x000000f02a0e7890 */ /* 0x000fe2000ff1e03f */
[----:B------:R-:W-:Y:S01]  /*7070*/  R2UR UR34, R19 ;  /* 0x00000000132272ca */ /* 0x000fe200000e0000 */
[--C-:B------:R-:W-:Y:S01]  /*7080*/  IMAD R13, R13, 0x2, R24.reuse ;  /* 0x000000020d0d7824 */ /* 0x100fe200078e0218 */
[----:B------:R-:W-:Y:S01]  /*7090*/  R2UR UR26, R25 ;  /* 0x00000000191a72ca */ /* 0x000fe200000e0000 */
[----:B------:R-:W-:Y:S01]  /*70a0*/  IMAD R24, R7, 0x4000, R24 ;  /* 0x0000400007187824 */ /* 0x000fe200078e0218 */
[----:B------:R-:W-:Y:S01]  /*70b0*/  R2UR UR19, R21 ;  /* 0x00000000151372ca */ /* 0x000fe200000e0000 */
[----:B------:R-:W-:Y:S01]  /*70c0*/  UIADD3 UR22, UP1, UR42, 0x1f0, URZ ;  /* 0x000001f02a167890 */ /* 0x000fe2000ff3e03f */
[----:B------:R-:W-:Y:S01]  /*70d0*/  R2UR UR24, R13 ;  /* 0x000000000d1872ca */ /* 0x000fe200000e0000 */
[----:B------:R-:W-:Y:S01]  /*70e0*/  UIADD3.X UR15, URZ, UR43, URZ, UP0, !UPT ;  /* 0x0000002b3f0f7290 */ /* 0x000fe200087fe43f */
[----:B------:R-:W-:Y:S01]  /*70f0*/  R2UR UR8, R24 ;  /* 0x00000000180872ca */ /* 0x000fe200000e0000 */
[----:B------:R-:W-:Y:S01]  /*7100*/  UIADD3.X UR23, URZ, UR43, URZ, UP1, !UPT ;  /* 0x0000002b3f177290 */ /* 0x000fe20008ffe43f */
[----:B------:R-:W-:Y:S01]  /*7110*/  R2UR UR18, R15 ;  /* 0x000000000f1272ca */ /* 0x000fe200000e0000 */
[----:B------:R-:W-:Y:S01]  /*7120*/  VIADD R7, R7, 0x1 ;  /* 0x0000000107077836 */ /* 0x000fe20000000000 */
[----:B------:R-:W-:Y:S01]  /*7130*/  R2UR UR10, R26 ;  /* 0x000000001a0a72ca */ /* 0x000fe200000e0000 */
[----:B------:R-:W-:Y:S01]  /*7140*/  UMOV UR13, 0xf0000 ;  /* 0x000f0000000d7882 */ /* 0x000fe20000000000 */
[----:B------:R-:W-:Y:S01]  /*7150*/  ISETP.GT.AND P1, PT, R4, 0x1, PT ;  /* 0x000000010400780c */ /* 0x000fe20003f24270 */
[----:B------:R-:W-:Y:S01]  /*7160*/  UMOV UR30, 0x0 ;  /* 0x00000000001e7882 */ /* 0x000fe20000000000 */
[----:B------:R-:W-:Y:S01]  /*7170*/  UMOV UR31, 0x10000000 ;  /* 0x10000000001f7882 */ /* 0x000fe20000000000 */
[----:B------:R-:W-:Y:S01]  /*7180*/  ISETP.NE.AND P0, PT, R7, 0x2, PT ;  /* 0x000000020700780c */ /* 0x000fe20003f05270 */
[----:B------:R-:W-:Y:S01]  /*7190*/  UMOV UR25, UR33 ;  /* 0x0000002100197c82 */ /* 0x000fe20008000000 */
[----:B------:R-:W-:Y:S01]  /*71a0*/  UIADD3 UR32, UR24, 0x100, URZ ;  /* 0x0000010018207890 */ /* 0x000fe2000fffe03f */
[----:B------:R-:W-:Y:S01]  /*71b0*/  VIADD R21, R21, 0x40 ;  /* 0x0000004015157836 */ /* 0x000fe20000000000 */
[----:B------:R-:W-:Y:S01]  /*71c0*/  UIADD3 UR24, UR24, 0x2100, URZ ;  /* 0x0000210018187890 */ /* 0x000fe2000fffe03f */
[----:B------:R-:W-:Y:S01]  /*71d0*/  SEL R14, RZ, 0x1, P0 ;  /* 0x00000001ff0e7807 */ /* 0x000fe20000000000 */
[----:B------:R-:W-:Y:S01]  /*71e0*/  UIADD3 UR16, UR8, 0x8100, URZ ;  /* 0x0000810008107890 */ /* 0x000fe2000fffe03f */
[----:B------:R-:W-:Y:S01]  /*71f0*/  VIADD R23, R23, 0x40 ;  /* 0x0000004017177836 */ /* 0x000fe20000000000 */
[----:B------:R-:W-:Y:S01]  /*7200*/  UIADD3 UR8, UR8, 0xa100, URZ ;  /* 0x0000a10008087890 */ /* 0x000fe2000fffe03f */
[----:B------:R-:W-:Y:S01]  /*7210*/  LOP3.LUT R5, R5, R14, RZ, 0x3c, !PT ;  /* 0x0000000e05057212 */ /* 0x000fe200078e3cff */
[----:B------:R-:W-:Y:S01]  /*7220*/  UMOV UR27, UR35 ;  /* 0x00000023001b7c82 */ /* 0x000fe20008000000 */
[----:B------:R-:W-:Y:S01]  /*7230*/  UMOV UR28, UR36 ;  /* 0x00000024001c7c82 */ /* 0x000fe20008000000 */
[----:B------:R0:W-:Y:S01]  /*7240*/  UTMALDG.3D.MULTICAST [UR32], [UR14], UR13, desc[UR30] ;  /* 0x00001e200e0073b4 */ /* 0x0001e2000801180d */
[----:B------:R-:W-:Y:S01]  /*7250*/  UMOV UR17, UR33 ;  /* 0x0000002100117c82 */ /* 0x000fe20008000000 */
[----:B------:R-:W-:Y:S01]  /*7260*/  UMOV UR20, UR36 ;  /* 0x0000002400147c82 */ /* 0x000fe20008000000 */
[----:B------:R-:W-:Y:S01]  /*7270*/  UMOV UR9, UR33 ;  /* 0x0000002100097c82 */ /* 0x000fe20008000000 */
[----:B------:R-:W-:Y:S01]  /*7280*/  UMOV UR11, UR19 ;  /* 0x00000013000b7c82 */ /* 0x000fe20008000000 */
[----:B------:R-:W-:Y:S01]  /*7290*/  UMOV UR12, UR36 ;  /* 0x00000024000c7c82 */ /* 0x000fe20008000000 */
[----:B------:R-:W-:Y:S01]  /*72a0*/  SEL R7, R7, RZ, P0 ;  /* 0x000000ff07077207 */ /* 0x000fe20000000000 */
[----:B------:R0:W-:Y:S01]  /*72b0*/  UTMALDG.3D.MULTICAST [UR24], [UR14], UR13, desc[UR30] ;  /* 0x00001e180e0073b4 */ /* 0x0001e2000801180d */
[----:B------:R0:W-:Y:S01]  /*72c0*/  UTMALDG.3D [UR16], [UR22], desc[UR30] ;  /* 0x00001e10160075b4 */ /* 0x0001e20008011000 */
[----:B------:R0:W-:Y:S02]  /*72d0*/  UTMALDG.3D [UR8], [UR22], desc[UR30] ;  /* 0x00001e08160075b4 */ /* 0x0001e40008011000 */
[----:B0-----:R-:W-:Y:S05]  /*72e0*/  @P1 BRA `(.L_x_172) ;  /* 0xfffffffc000c1947 */ /* 0x001fea000383ffff */
.L_x_169:
[----:B------:R-:W-:Y:S05]  /*72f0*/  BSYNC B1 ;  /* 0x0000000000017941 */ /* 0x000fea0003800000 */
.L_x_168:
[----:B------:R-:W-:Y:S01]  /*7300*/  LOP3.LUT P1, RZ, R3, 0xff, RZ, 0xc0, !PT ;  /* 0x000000ff03ff7812 */ /* 0x000fe2000782c0ff */
[----:B------:R-:W-:Y:S01]  /*7310*/  IMAD.IADD R9, R8, 0x1, R9 ;  /* 0x0000000108097824 */ /* 0x000fe200078e0209 */
[----:B------:R-:W-:Y:S01]  /*7320*/  IADD3 R16, P2, R16, UR38, RZ ;  /* 0x0000002610107c10 */ /* 0x000fe2000ff5e0ff */
[----:B------:R-:W-:Y:S01]  /*7330*/  ULDC.64 UR8, c[0x0][0x650] ;  /* 0x0001940000087ab9 */ /* 0x000fe20000000a00 */
[----:B------:R-:W-:Y:S01]  /*7340*/  BSSY B1, `(.L_x_173) ;  /* 0x000006c000017945 */ /* 0x000fe20003800000 */
[----:B------:R-:W-:Y:S01]  /*7350*/  IMAD.MOV.U32 R19, RZ, RZ, -0x1 ;  /* 0xffffffffff137424 */ /* 0x000fe200078e00ff */
[----:B------:R-:W-:Y:S01]  /*7360*/  SHF.R.U32.HI R3, RZ, 0x1, R9 ;  /* 0x00000001ff037819 */ /* 0x000fe20000011609 */
[----:B------:R-:W-:Y:S01]  /*7370*/  IMAD.MOV.U32 R13, RZ, RZ, -0x1 ;  /* 0xffffffffff0d7424 */ /* 0x000fe200078e00ff */
[----:B------:R-:W-:Y:S01]  /*7380*/  ISETP.GT.U32.AND P0, PT, R9, 0x1, PT ;  /* 0x000000010900780c */ /* 0x000fe20003f04070 */
[----:B------:R-:W-:Y:S01]  /*7390*/  IMAD.MOV.U32 R6, RZ, RZ, -0x1 ;  /* 0xffffffffff067424 */ /* 0x000fe200078e00ff */
[----:B------:R-:W-:-:S02]  /*73a0*/  LOP3.LUT R3, R3, 0x1, RZ, 0xc0, !PT ;  /* 0x0000000103037812 */ /* 0x000fc400078ec0ff */
[----:B------:R-:W-:Y:S01]  /*73b0*/  ISETP.LT.U32.AND P0, PT, R8, 0x2, P0 ;  /* 0x000000020800780c */ /* 0x000fe20000701070 */
[----:B------:R-:W0:Y:S01]  /*73c0*/  @P1 S2R R5, SR_CgaCtaId ;  /* 0x0000000000051919 */ /* 0x000e220000008800 */
[----:B------:R-:W-:Y:S02]  /*73d0*/  @P1 MOV R4, 0x400 ;  /* 0x0000040000041802 */ /* 0x000fe40000000f00 */
[----:B------:R-:W-:Y:S02]  /*73e0*/  IADD3.X R17, R17, UR41, RZ, P2, !PT ;  /* 0x0000002911117c10 */ /* 0x000fe400097fe4ff */
[----:B------:R-:W-:Y:S02]  /*73f0*/  ISETP.GE.U32.AND P2, PT, R16, UR8, PT ;  /* 0x0000000810007c0c */ /* 0x000fe4000bf46070 */
[----:B------:R-:W-:Y:S02]  /*7400*/  LOP3.LUT R9, R9, 0x1, RZ, 0xc0, !PT ;  /* 0x0000000109097812 */ /* 0x000fe400078ec0ff */
[----:B0-----:R-:W-:-:S04]  /*7410*/  @P1 LEA R4, R5, R4, 0x18 ;  /* 0x0000000405041211 */ /* 0x001fc800078ec0ff */
[----:B------:R0:W-:Y:S01]  /*7420*/  @P1 SYNCS.ARRIVE.TRANS64.A1T0 RZ, [R4+URZ+0x38], RZ ;  /* 0x000038ff04ff19a7 */ /* 0x0001e2000810003f */
[----:B------:R-:W-:Y:S02]  /*7430*/  ISETP.NE.U32.AND P1, PT, R3, 0x1, PT ;  /* 0x000000010300780c */ /* 0x000fe40003f25070 */
[----:B------:R-:W-:Y:S02]  /*7440*/  SEL R3, RZ, 0x1, !P0 ;  /* 0x00000001ff037807 */ /* 0x000fe40004000000 */
[----:B------:R-:W-:Y:S02]  /*7450*/  ISETP.GE.U32.AND.EX P0, PT, R17, UR9, PT, P2 ;  /* 0x0000000911007c0c */ /* 0x000fe4000bf06120 */
[----:B------:R-:W-:-:S04]  /*7460*/  ISETP.GT.U32.AND P1, PT, R8, 0x1, !P1 ;  /* 0x000000010800780c */ /* 0x000fc80004f24070 */
[----:B0-----:R-:W-:-:S04]  /*7470*/  SEL R4, RZ, 0x1, !P1 ;  /* 0x00000001ff047807 */ /* 0x001fc80004800000 */
[--C-:B------:R-:W-:Y:S02]  /*7480*/  LOP3.LUT R10, R4, R10, R3.reuse, 0x96, !PT ;  /* 0x0000000a040a7212 */ /* 0x100fe400078e9603 */
[----:B------:R-:W-:Y:S02]  /*7490*/  PRMT R4, RZ, 0x7610, R4 ;  /* 0x00007610ff047816 */ /* 0x000fe40000000004 */
[----:B------:R-:W-:Y:S01]  /*74a0*/  PRMT R3, RZ, 0x7610, R3 ;  /* 0x00007610ff037816 */ /* 0x000fe20000000003 */
[----:B------:R-:W-:Y:S06]  /*74b0*/  @P0 BRA `(.L_x_174) ;  /* 0x0000000400500947 */ /* 0x000fec0003800000 */
[----:B------:R-:W0:Y:S01]  /*74c0*/  S2R R15, SR_CTAID.X ;  /* 0x00000000000f7919 */ /* 0x000e220000002500 */
[----:B------:R-:W-:Y:S01]  /*74d0*/  ULDC.64 UR8, c[0x0][0x628] ;  /* 0x00018a0000087ab9 */ /* 0x000fe20000000a00 */
[----:B------:R-:W1:Y:S01]  /*74e0*/  LDC R20, c[0x0][0x144] ;  /* 0x00005100ff147b82 */ /* 0x000e620000000800 */
[----:B------:R-:W-:Y:S01]  /*74f0*/  ISETP.NE.U32.AND P0, PT, RZ, UR8, PT ;  /* 0x00000008ff007c0c */ /* 0x000fe2000bf05070 */
[----:B------:R-:W2:Y:S01]  /*7500*/  S2R R13, SR_CTAID.Y ;  /* 0x00000000000d7919 */ /* 0x000ea20000002600 */
[----:B------:R-:W-:Y:S01]  /*7510*/  ULDC UR10, c[0x0][0x150] ;  /* 0x00005400000a7ab9 */ /* 0x000fe20000000800 */
[----:B------:R-:W-:Y:S01]  /*7520*/  ULDC UR11, c[0x0][0x630] ;  /* 0x00018c00000b7ab9 */ /* 0x000fe20000000800 */
[----:B------:R-:W-:Y:S01]  /*7530*/  ISETP.NE.AND.EX P0, PT, RZ, UR9, PT, P0 ;  /* 0x00000009ff007c0c */ /* 0x000fe2000bf05300 */
[----:B------:R-:W-:Y:S01]  /*7540*/  IMAD.MOV.U32 R4, RZ, RZ, R16 ;  /* 0x000000ffff047224 */ /* 0x000fe200078e0010 */
[----:B0-----:R-:W-:-:S05]  /*7550*/  I2FP.F32.U32 R5, R15 ;  /* 0x0000000f00057245 */ /* 0x001fca0000201000 */
[----:B------:R-:W-:Y:S01]  /*7560*/  FMUL R21, R5, UR10 ;  /* 0x0000000a05157c20 */ /* 0x000fe20008400000 */
[----:B------:R-:W-:-:S05]  /*7570*/  IMAD.MOV.U32 R5, RZ, RZ, R17 ;  /* 0x000000ffff057224 */ /* 0x000fca00078e0011 */
[----:B--2---:R-:W-:Y:S05]  /*7580*/  @!P0 BRA `(.L_x_175) ;  /* 0x0000000000288947 */ /* 0x004fea0003800000 */
[----:B------:R-:W-:Y:S02]  /*7590*/  ULDC UR10, c[0x0][0x634] ;  /* 0x00018d00000a7ab9 */ /* 0x000fe40000000800 */
[----:B------:R-:W-:-:S05]  /*75a0*/  IADD3 R5, P0, R16, UR10, RZ ;  /* 0x0000000a10057c10 */ /* 0x000fca000ff1e0ff */
[----:B------:R-:W-:-:S04]  /*75b0*/  IMAD.X R19, RZ, RZ, R17, P0 ;  /* 0x000000ffff137224 */ /* 0x000fc800000e0611 */
[----:B------:R-:W-:-:S04]  /*75c0*/  IMAD.WIDE.U32 R6, R19, UR8, RZ ;  /* 0x0000000813067c25 */ /* 0x000fc8000f8e00ff */
[----:B------:R-:W-:-:S04]  /*75d0*/  IMAD.WIDE.U32 R6, P0, R5, UR9, R6 ;  /* 0x0000000905067c25 */ /* 0x000fc8000f800006 */
[----:B------:R-:W-:-:S04]  /*75e0*/  IMAD.WIDE.U32 R4, R5, UR8, RZ ;  /* 0x0000000805047c25 */ /* 0x000fc8000f8e00ff */
[----:B------:R-:W-:Y:S01]  /*75f0*/  IMAD.MOV.U32 R4, RZ, RZ, R7 ;  /* 0x000000ffff047224 */ /* 0x000fe200078e0007 */
[----:B------:R-:W-:Y:S01]  /*7600*/  IADD3 RZ, P1, R5, R6, RZ ;  /* 0x0000000605ff7210 */ /* 0x000fe20007f3e0ff */
[----:B------:R-:W-:-:S04]  /*7610*/  IMAD.X R5, RZ, RZ, RZ, P0 ;  /* 0x000000ffff057224 */ /* 0x000fc800000e06ff */
[----:B------:R-:W-:-:S08]  /*7620*/  IMAD.WIDE.U32.X R4, R19, UR9, R4, P1 ;  /* 0x0000000913047c25 */ /* 0x000fd000088e0404 */
.L_x_175:
[--C-:B------:R-:W-:Y:S01]  /*7630*/  SHF.R.U64 R14, R4, UR11, R5.reuse ;  /* 0x0000000b040e7c19 */ /* 0x100fe20008001205 */
[----:B------:R-:W0:Y:S01]  /*7640*/  F2I.U32.TRUNC.NTZ R21, R21 ;  /* 0x0000001500157305 */ /* 0x000e22000020f000 */
[----:B------:R-:W-:Y:S01]  /*7650*/  SHF.R.U32.HI R4, RZ, UR11, R5 ;  /* 0x0000000bff047c19 */ /* 0x000fe20008011605 */
[----:B------:R-:W-:Y:S01]  /*7660*/  ULDC.64 UR8, c[0x0][0x620] ;  /* 0x0001880000087ab9 */ /* 0x000fe20000000a00 */
[----:B------:R-:W-:Y:S01]  /*7670*/  IADD3 R7, P0, RZ, -R14, RZ ;  /* 0x8000000eff077210 */ /* 0x000fe20007f1e0ff */
[----:B------:R-:W-:Y:S01]  /*7680*/  ULDC.64 UR10, c[0x0][0x640] ;  /* 0x00019000000a7ab9 */ /* 0x000fe20000000a00 */
[----:B------:R-:W2:Y:S03]  /*7690*/  LDC R22, c[0x0][0x148] ;  /* 0x00005200ff167b82 */ /* 0x000ea60000000800 */
[----:B------:R-:W-:Y:S01]  /*76a0*/  IMAD.X R4, RZ, RZ, ~R4, P0 ;  /* 0x000000ffff047224 */ /* 0x000fe200000e0e04 */
[----:B------:R-:W-:-:S03]  /*76b0*/  ISETP.NE.U32.AND P0, PT, RZ, UR10, PT ;  /* 0x0000000aff007c0c */ /* 0x000fc6000bf05070 */
[----:B------:R-:W-:Y:S01]  /*76c0*/  IMAD R6, R4, UR8, RZ ;  /* 0x0000000804067c24 */ /* 0x000fe2000f8e02ff */
[----:B------:R-:W-:Y:S01]  /*76d0*/  ISETP.NE.AND.EX P0, PT, RZ, UR11, PT, P0 ;  /* 0x0000000bff007c0c */ /* 0x000fe2000bf05300 */
[----:B------:R-:W-:Y:S01]  /*76e0*/  IMAD.WIDE.U32 R4, R7, UR8, R16 ;  /* 0x0000000807047c25 */ /* 0x000fe2000f8e0010 */
[----:B------:R-:W-:-:S03]  /*76f0*/  ULDC UR8, c[0x0][0x618] ;  /* 0x0001860000087ab9 */ /* 0x000fc60000000800 */
[----:B------:R-:W-:Y:S01]  /*7700*/  IMAD R7, R7, UR9, R6 ;  /* 0x0000000907077c24 */ /* 0x000fe2000f8e0206 */
[----:B------:R-:W-:Y:S01]  /*7710*/  ULDC UR9, c[0x0][0x154] ;  /* 0x0000550000097ab9 */ /* 0x000fe20000000800 */
[----:B0-----:R-:W-:Y:S02]  /*7720*/  IMAD.MOV R6, RZ, RZ, -R21 ;  /* 0x000000ffff067224 */ /* 0x001fe400078e0a15 */
[----:B------:R-:W-:Y:S02]  /*7730*/  IMAD.IADD R5, R5, 0x1, R7 ;  /* 0x0000000105057824 */ /* 0x000fe400078e0207 */
[----:B-1----:R-:W-:Y:S01]  /*7740*/  IMAD R15, R20, R6, R15 ;  /* 0x00000006140f7224 */ /* 0x002fe200078e020f */
[----:B------:R-:W-:Y:S02]  /*7750*/  I2FP.F32.U32 R6, R13 ;  /* 0x0000000d00067245 */ /* 0x000fe40000201000 */
[--C-:B------:R-:W-:Y:S02]  /*7760*/  SHF.R.U64 R19, R4, UR8, R5.reuse ;  /* 0x0000000804137c19 */ /* 0x100fe40008001205 */
[----:B------:R-:W-:Y:S01]  /*7770*/  SHF.R.U32.HI R4, RZ, UR8, R5 ;  /* 0x00000008ff047c19 */ /* 0x000fe20008011605 */
[----:B------:R-:W-:Y:S01]  /*7780*/  FMUL R6, R6, UR9 ;  /* 0x0000000906067c20 */ /* 0x000fe20008400000 */
[----:B------:R-:W-:-:S02]  /*7790*/  ULDC UR8, c[0x0][0x608] ;  /* 0x0001820000087ab9 */ /* 0x000fc40000000800 */
[--C-:B------:R-:W-:Y:S01]  /*77a0*/  SHF.R.U64 R21, R19, UR8, R4.reuse ;  /* 0x0000000813157c19 */ /* 0x100fe20008001204 */
[----:B------:R0:W1:Y:S01]  /*77b0*/  F2I.U32.TRUNC.NTZ R24, R6 ;  /* 0x0000000600187305 */ /* 0x000062000020f000 */
[----:B------:R-:W-:Y:S01]  /*77c0*/  SHF.R.U32.HI R4, RZ, UR8, R4 ;  /* 0x00000008ff047c19 */ /* 0x000fe20008011604 */
[----:B------:R-:W-:-:S03]  /*77d0*/  ULDC UR8, c[0x0][0x658] ;  /* 0x0001960000087ab9 */ /* 0x000fc60000000800 */
[--C-:B------:R-:W-:Y:S02]  /*77e0*/  SHF.R.U64 R20, R21, UR8, R4.reuse ;  /* 0x0000000815147c19 */ /* 0x100fe40008001204 */
[----:B------:R-:W-:-:S03]  /*77f0*/  SHF.R.U32.HI R23, RZ, UR8, R4 ;  /* 0x00000008ff177c19 */ /* 0x000fc60008011604 */
[----:B------:R-:W-:Y:S02]  /*7800*/  IMAD.MOV.U32 R4, RZ, RZ, R20 ;  /* 0x000000ffff047224 */ /* 0x000fe400078e0014 */
[----:B------:R-:W-:Y:S01]  /*7810*/  IMAD.MOV.U32 R5, RZ, RZ, R23 ;  /* 0x000000ffff057224 */ /* 0x000fe200078e0017 */
[----:B0-----:R-:W-:Y:S06]  /*7820*/  @!P0 BRA `(.L_x_176) ;  /* 0x0000000000288947 */ /* 0x001fec0003800000 */
        /* <DEDUP_REMOVED lines=10> */
.L_x_176:
[----:B------:R-:W-:Y:S01]  /*78d0*/  ISETP.NE.AND P0, PT, R2, 0x1, PT ;  /* 0x000000010200780c */ /* 0x000fe20003f05270 */
[----:B------:R-:W-:Y:S01]  /*78e0*/  ULDC UR8, c[0x0][0x648] ;  /* 0x0001920000087ab9 */ /* 0x000fe20000000800 */
[----:B------:R-:W-:Y:S01]  /*78f0*/  LOP3.LUT R21, R21, UR7, RZ, 0xc0, !PT ;  /* 0x0000000715157c12 */ /* 0x000fe2000f8ec0ff */
[----:B-1----:R-:W-:Y:S01]  /*7900*/  IMAD.MOV R24, RZ, RZ, -R24 ;  /* 0x000000ffff187224 */ /* 0x002fe200078e0a18 */
[----:B------:R-:W-:Y:S01]  /*7910*/  SHF.R.U64 R4, R4, UR8, R5 ;  /* 0x0000000804047c19 */ /* 0x000fe20008001205 */
[----:B------:R-:W-:Y:S01]  /*7920*/  ULDC UR8, c[0x0][0x638] ;  /* 0x00018e0000087ab9 */ /* 0x000fe20000000800 */
[----:B------:R-:W-:Y:S01]  /*7930*/  LOP3.LUT R19, R19, UR5, RZ, 0xc0, !PT ;  /* 0x0000000513137c12 */ /* 0x000fe2000f8ec0ff */
[----:B------:R-:W-:Y:S01]  /*7940*/  ULDC UR9, c[0x0][0x610] ;  /* 0x0001840000097ab9 */ /* 0x000fe20000000800 */
[----:B------:R-:W-:Y:S02]  /*7950*/  IMAD.MOV.U32 R6, RZ, RZ, R14 ;  /* 0x000000ffff067224 */ /* 0x000fe400078e000e */
[----:B------:R-:W-:-:S02]  /*7960*/  IMAD.MOV R5, RZ, RZ, -R4 ;  /* 0x000000ffff057224 */ /* 0x000fc400078e0a04 */
[----:B------:R-:W-:Y:S02]  /*7970*/  IMAD R4, R4, UR6, R21 ;  /* 0x0000000604047c24 */ /* 0x000fe4000f8e0215 */
[----:B--2---:R-:W-:Y:S02]  /*7980*/  @P0 IMAD R15, R22, R24, R13 ;  /* 0x00000018160f0224 */ /* 0x004fe400078e020d */
[----:B------:R-:W-:Y:S01]  /*7990*/  IMAD R20, R5, UR8, R20 ;  /* 0x0000000805147c24 */ /* 0x000fe2000f8e0214 */
[----:B------:R-:W-:Y:S01]  /*79a0*/  ULDC UR8, c[0x0][0x600] ;  /* 0x0001800000087ab9 */ /* 0x000fe20000000800 */
[----:B------:R-:W-:Y:S02]  /*79b0*/  IMAD R15, R4, UR9, R15 ;  /* 0x00000009040f7c24 */ /* 0x000fe4000f8e020f */
[----:B------:R-:W-:Y:S02]  /*79c0*/  IMAD R20, R20, UR8, R19 ;  /* 0x0000000814147c24 */ /* 0x000fe4000f8e0213 */
[----:B------:R-:W-:-:S03]  /*79d0*/  IMAD.MOV.U32 R4, RZ, RZ, 0x1 ;  /* 0x00000001ff047424 */ /* 0x000fc600078e00ff */
[----:B------:R-:W-:Y:S02]  /*79e0*/  SEL R13, R20, R15, !P0 ;  /* 0x0000000f140d7207 */ /* 0x000fe40004000000 */
[----:B------:R-:W-:-:S07]  /*79f0*/  SEL R19, R15, R20, !P0 ;  /* 0x000000140f137207 */ /* 0x000fce0004000000 */
.L_x_174:
[----:B------:R-:W-:Y:S05]  /*7a00*/  BSYNC B1 ;  /* 0x0000000000017941 */ /* 0x000fea0003800000 */
.L_x_173:
[----:B------:R-:W-:-:S13]  /*7a10*/  LOP3.LUT P0, RZ, R4, 0xff, RZ, 0xc0, !PT ;  /* 0x000000ff04ff7812 */ /* 0x000fda000780c0ff */
[----:B------:R-:W-:Y:S05]  /*7a20*/  @P0 BRA `(.L_x_177) ;  /* 0xfffffff000f80947 */ /* 0x000fea000383ffff */
[----:B------:R-:W-:Y:S05]  /*7a30*/  BSYNC B0 ;  /* 0x0000000000007941 */ /* 0x000fea0003800000 */
.L_x_166:
[----:B------:R-:W-:-:S03]  /*7a40*/  UMOV UR8, 0xffffffff ;  /* 0xffffffff00087882 */ /* 0x000fc60000000000 */
[----:B------:R-:W-:Y:S05]  /*7a50*/  BRA.DIV UR8, `(.L_x_178) ;  /* 0x0000000208cc7947 */ /* 0x000fea000b800000 */
[----:B------:R-:W-:-:S13]  /*7a60*/  ELECT P6, URZ, PT ;  /* 0x00000000003f782f */ /* 0x000fda00038c0000 */
.L_x_190:
[----:B------:R-:W-:Y:S04]  /*7a70*/  BSSY B0, `(.L_x_179) ;  /* 0x0000019000007945 */ /* 0x000fe80003800000 */
[----:B------:R-:W-:Y:S05]  /*7a80*/  @!P6 BRA `(.L_x_180) ;  /* 0x00000000005ce947 */ /* 0x000fea0003800000 */
[----:B------:R-:W-:-:S04]  /*7a90*/  LOP3.LUT R18, R18, 0x2, RZ, 0xfc, !PT ;  /* 0x0000000212127812 */ /* 0x000fc800078efcff */
[----:B------:R-:W-:-:S13]  /*7aa0*/  ISETP.NE.AND P0, PT, R18, 0x3, PT ;  /* 0x000000031200780c */ /* 0x000fda0003f05270 */
[----:B------:R-:W-:Y:S05]  /*7ab0*/  @!P0 BRA `(.L_x_181) ;  /* 0x0000000000048947 */ /* 0x000fea0003800000 */
[----:B------:R-:W-:Y:S01]  /*7ac0*/  BPT.TRAP 0x1 ;  /* 0x000000040000795c */ /* 0x000fe20000300000 */
.L_x_181:
[----:B------:R-:W0:Y:S01]  /*7ad0*/  S2R R3, SR_CgaCtaId ;  /* 0x0000000000037919 */ /* 0x000e220000008800 */
[----:B------:R-:W-:Y:S02]  /*7ae0*/  MOV R0, 0x400 ;  /* 0x0000040000007802 */ /* 0x000fe40000000f00 */
[----:B------:R-:W-:Y:S02]  /*7af0*/  SHF.L.U32 R2, R10, 0x1f, RZ ;  /* 0x0000001f0a027819 */ /* 0x000fe400000006ff */
[----:B0-----:R-:W-:-:S05]  /*7b00*/  LEA R0, R3, R0, 0x18 ;  /* 0x0000000003007211 */ /* 0x001fca00078ec0ff */
[----:B------:R-:W-:-:S04]  /*7b10*/  VIADD R0, R0, 0x10 ;  /* 0x0000001000007836 */ /* 0x000fc80000000000 */
[C---:B------:R-:W-:Y:S02]  /*7b20*/  IMAD R5, R9.reuse, 0x8, R0 ;  /* 0x0000000809057824 */ /* 0x040fe400078e0200 */
[----:B------:R-:W-:Y:S02]  /*7b30*/  VIADD R9, R9, 0x1 ;  /* 0x0000000109097836 */ /* 0x000fe40000000000 */
[----:B------:R-:W0:Y:S03]  /*7b40*/  SYNCS.PHASECHK.TRANS64.TRYWAIT P0, [R5+URZ], R2 ;  /* 0x00000002050075a7 */ /* 0x000e26000800017f */
[----:B------:R-:W-:-:S04]  /*7b50*/  ISETP.NE.AND P1, PT, R9, 0x2, PT ;  /* 0x000000020900780c */ /* 0x000fc80003f25270 */
[----:B------:R-:W-:Y:S02]  /*7b60*/  SEL R3, RZ, 0x1, P1 ;  /* 0x00000001ff037807 */ /* 0x000fe40000800000 */
[----:B------:R-:W-:Y:S02]  /*7b70*/  SEL R9, R9, RZ, P1 ;  /* 0x000000ff09097207 */ /* 0x000fe40000800000 */
[----:B------:R-:W-:Y:S01]  /*7b80*/  LOP3.LUT R3, R10, R3, RZ, 0x3c, !PT ;  /* 0x000000030a037212 */ /* 0x000fe200078e3cff */
[----:B0-----:R-:W-:Y:S06]  /*7b90*/  @!P0 BRA `(.L_x_182) ;  /* 0x00000000009c8947 */ /* 0x001fec0003800000 */
.L_x_191:
[----:B------:R-:W-:Y:S01]  /*7ba0*/  IMAD R9, R9, 0x8, R0 ;  /* 0x0000000809097824 */ /* 0x000fe200078e0200 */
[----:B------:R-:W-:-:S07]  /*7bb0*/  SHF.L.U32 R0, R3, 0x1f, RZ ;  /* 0x0000001f03007819 */ /* 0x000fce00000006ff */
.L_x_183:
[----:B-1----:R1:W2:Y:S02]  /*7bc0*/  SYNCS.PHASECHK.TRANS64.TRYWAIT P0, [R9+URZ], R0 ;  /* 0x00000000090075a7 */ /* 0x0022a4000800017f */
[----:B--2---:R-:W-:Y:S05]  /*7bd0*/  @!P0 NANOSLEEP.SYNCS 0x989680 ;  /* 0x009896800000895d */ /* 0x004fea0003900000 */
[----:B------:R-:W2:Y:S02]  /*7be0*/  @!P0 SYNCS.PHASECHK.TRANS64 P0, [R9+URZ], R0 ;  /* 0x00000000090085a7 */ /* 0x000ea4000800007f */
[----:B--2---:R-:W-:Y:S05]  /*7bf0*/  @!P0 BRA `(.L_x_183) ;  /* 0xfffffffc00f08947 */ /* 0x004fea000383ffff */
.L_x_180:
[----:B------:R-:W-:Y:S05]  /*7c00*/  BSYNC B0 ;  /* 0x0000000000007941 */ /* 0x000fea0003800000 */
.L_x_179:
[----:B------:R-:W-:Y:S05]  /*7c10*/  EXIT ;  /* 0x000000000000794d */ /* 0x000fea0003800000 */
.L_x_21:
[----:B-1----:R1:W2:Y:S02]  /*7c20*/  SYNCS.PHASECHK.TRANS64.TRYWAIT P1, [R3+URZ], R0 ;  /* 0x00000000030075a7 */ /* 0x0022a4000802017f */
[----:B--2---:R-:W-:Y:S05]  /*7c30*/  @!P1 NANOSLEEP.SYNCS 0x989680 ;  /* 0x009896800000995d */ /* 0x004fea0003900000 */
[----:B------:R-:W2:Y:S02]  /*7c40*/  @!P1 SYNCS.PHASECHK.TRANS64 P1, [R3+URZ], R0 ;  /* 0x00000000030095a7 */ /* 0x000ea4000802007f */
[----:B--2---:R-:W-:Y:S05]  /*7c50*/  @!P1 BRA `(.L_x_21) ;  /* 0xfffffffc00f09947 */ /* 0x004fea000383ffff */
[----:B------:R-:W-:Y:S05]  /*7c60*/  BRA `(.L_x_20) ;  /* 0xffffff9800a07947 */ /* 0x000fea000383ffff */
.L_x_26:
[----:B-1----:R1:W2:Y:S02]  /*7c70*/  SYNCS.PHASECHK.TRANS64.TRYWAIT P1, [R5+URZ], R4 ;  /* 0x00000004050075a7 */ /* 0x0022a4000802017f */
[----:B--2---:R-:W-:Y:S05]  /*7c80*/  @!P1 NANOSLEEP.SYNCS 0x989680 ;  /* 0x009896800000995d */ /* 0x004fea0003900000 */
[----:B------:R-:W2:Y:S02]  /*7c90*/  @!P1 SYNCS.PHASECHK.TRANS64 P1, [R5+URZ], R4 ;  /* 0x00000004050095a7 */ /* 0x000ea4000802007f */
[----:B--2---:R-:W-:Y:S05]  /*7ca0*/  @!P1 BRA `(.L_x_26) ;  /* 0xfffffffc00f09947 */ /* 0x004fea000383ffff */
[----:B------:R-:W-:Y:S05]  /*7cb0*/  BRA `(.L_x_25) ;  /* 0xffffff9c007c7947 */ /* 0x000fea000383ffff */
.L_x_167:
[----:B------:R-:W-:Y:S01]  /*7cc0*/  BSSY B1, `(.L_x_184) ;  /* 0x0000006000017945 */ /* 0x000fe20003800000 */
[----:B------:R-:W-:-:S07]  /*7cd0*/  IMAD.MOV.U32 R15, RZ, RZ, -0x1 ;  /* 0xffffffffff0f7424 */ /* 0x000fce00078e00ff */
[----:B------:R-:W-:Y:S05]  /*7ce0*/  WARPSYNC.COLLECTIVE R15, `(.L_x_185) ;  /* 0x000000000f0c7348 */ /* 0x000fea0003c00000 */
[----:B------:R-:W-:Y:S02]  /*7cf0*/  ELECT P6, UR62, PT ;  /* 0x00000000003e782f */ /* 0x000fe400038c0000 */
[----:B------:R-:W-:Y:S01]  /*7d00*/  MOV R14, UR62 ;  /* 0x0000003e000e7c02 */ /* 0x000fe20008000f00 */
[----:B------:R-:W-:Y:S10]  /*7d10*/  ENDCOLLECTIVE ;  /* 0x000000000000791b */ /* 0x000ff40003800000 */
.L_x_185:
[----:B------:R-:W-:Y:S05]  /*7d20*/  BSYNC B1 ;  /* 0x0000000000017941 */ /* 0x000fea0003800000 */
.L_x_184:
[----:B------:R-:W-:Y:S05]  /*7d30*/  BRA `(.L_x_186) ;  /* 0xfffffff000407947 */ /* 0x000fea000383ffff */
.L_x_170:
[----:B0-----:R0:W1:Y:S02]  /*7d40*/  SYNCS.PHASECHK.TRANS64.TRYWAIT P0, [R20+URZ+0x10], R13 ;  /* 0x0000100d140075a7 */ /* 0x001064000800017f */
[----:B-1----:R-:W-:Y:S05]  /*7d50*/  @!P0 NANOSLEEP.SYNCS 0x989680 ;  /* 0x009896800000895d */ /* 0x002fea0003900000 */
[----:B------:R-:W1:Y:S02]  /*7d60*/  @!P0 SYNCS.PHASECHK.TRANS64 P0, [R20+URZ+0x10], R13 ;  /* 0x0000100d140085a7 */ /* 0x000e64000800007f */
[----:B-1----:R-:W-:Y:S05]  /*7d70*/  @!P0 BRA `(.L_x_170) ;  /* 0xfffffffc00f08947 */ /* 0x002fea000383ffff */
[----:B------:R-:W-:Y:S05]  /*7d80*/  BRA `(.L_x_187) ;  /* 0xfffffff000887947 */ /* 0x000fea000383ffff */
.L_x_178:
[----:B------:R-:W-:Y:S01]  /*7d90*/  BSSY B0, `(.L_x_188) ;  /* 0x0000006000007945 */ /* 0x000fe20003800000 */
[----:B------:R-:W-:-:S07]  /*7da0*/  IMAD.MOV.U32 R15, RZ, RZ, -0x1 ;  /* 0xffffffffff0f7424 */ /* 0x000fce00078e00ff */
[----:B------:R-:W-:Y:S05]  /*7db0*/  WARPSYNC.COLLECTIVE R15, `(.L_x_189) ;  /* 0x000000000f0c7348 */ /* 0x000fea0003c00000 */
[----:B------:R-:W-:Y:S02]  /*7dc0*/  ELECT P6, UR62, PT ;  /* 0x00000000003e782f */ /* 0x000fe400038c0000 */
[----:B------:R-:W-:Y:S01]  /*7dd0*/  MOV R14, UR62 ;  /* 0x0000003e000e7c02 */ /* 0x000fe20008000f00 */
[----:B------:R-:W-:Y:S10]  /*7de0*/  ENDCOLLECTIVE ;  /* 0x000000000000791b */ /* 0x000ff40003800000 */
.L_x_189:
[----:B------:R-:W-:Y:S05]  /*7df0*/  BSYNC B0 ;  /* 0x0000000000007941 */ /* 0x000fea0003800000 */
.L_x_188:
[----:B------:R-:W-:Y:S05]  /*7e00*/  BRA `(.L_x_190) ;  /* 0xfffffffc00187947 */ /* 0x000fea000383ffff */
.L_x_182:
[----:B0-----:R0:W1:Y:S02]  /*7e10*/  SYNCS.PHASECHK.TRANS64.TRYWAIT P0, [R5+URZ], R2 ;  /* 0x00000002050075a7 */ /* 0x001064000800017f */
[----:B-1----:R-:W-:Y:S05]  /*7e20*/  @!P0 NANOSLEEP.SYNCS 0x989680 ;  /* 0x009896800000895d */ /* 0x002fea0003900000 */
[----:B------:R-:W1:Y:S02]  /*7e30*/  @!P0 SYNCS.PHASECHK.TRANS64 P0, [R5+URZ], R2 ;  /* 0x00000002050085a7 */ /* 0x000e64000800007f */
[----:B-1----:R-:W-:Y:S05]  /*7e40*/  @!P0 BRA `(.L_x_182) ;  /* 0xfffffffc00f08947 */ /* 0x002fea000383ffff */
[----:B------:R-:W-:Y:S05]  /*7e50*/  BRA `(.L_x_191) ;  /* 0xfffffffc00507947 */ /* 0x000fea000383ffff */
.L_x_192:
[----:B------:R-:W-:-:S00]  /*7e60*/  BRA `(.L_x_192) ;  /* 0xfffffffc00fc7947 */ /* 0x000fc0000383ffff */
[----:B------:R-:W-:-:S00]  /*7e70*/  NOP ;  /* 0x0000000000007918 */ /* 0x000fc00000000000 */
        /* <DEDUP_REMOVED lines=8> */
.L_x_193:


//--------------------- .nv.global.init           --------------------------
	.section	.nv.global.init,"aw",@progbits
.nv.global.init:
	.type		$str$22,@object
	.size		$str$22,($str$23 - $str$22)
$str$22:
        /*0000*/ 	.byte	0x6b, 0x5f, 0x74, 0x69, 0x6c, 0x65, 0x5f, 0x63, 0x6f, 0x75, 0x6e, 0x74, 0x20, 0x3e, 0x3d, 0x20
        /*0010*/ 	.byte	0x31, 0x00
	.type		$str$23,@object
	.size		$str$23,(__unnamed_1 - $str$23)
$str$23:
        /*0012*/ 	.byte	0x2f, 0x74, 0x6d, 0x70, 0x2f, 0x63, 0x75, 0x74, 0x6c, 0x61, 0x73, 0x73, 0x5f, 0x73, 0x77, 0x65
        /*0022*/ 	.byte	0x65, 0x70, 0x5f, 0x73, 0x72, 0x63, 0x2f, 0x69, 0x6e, 0x63, 0x6c, 0x75, 0x64, 0x65, 0x2f, 0x63
        /*0032*/ 	.byte	0x75, 0x74, 0x6c, 0x61, 0x73, 0x73, 0x2f, 0x67, 0x65, 0x6d, 0x6d, 0x2f, 0x63, 0x6f, 0x6c, 0x6c
        /*0042*/ 	.byte	0x65, 0x63, 0x74, 0x69, 0x76, 0x65, 0x2f, 0x73, 0x6d, 0x39, 0x30, 0x5f, 0x6d, 0x6d, 0x61, 0x5f
        /*0052*/ 	.byte	0x74, 0x6d, 0x61, 0x5f, 0x67, 0x6d, 0x6d, 0x61, 0x5f, 0x73, 0x73, 0x5f, 0x77, 0x61, 0x72, 0x70
        /*0062*/ 	.byte	0x73, 0x70, 0x65, 0x63, 0x69, 0x61, 0x6c, 0x69, 0x7a, 0x65, 0x64, 0x2e, 0x68, 0x70, 0x70, 0x00
	.type		__unnamed_1,@object
	.size		__unnamed_1,(.L_0 - __unnamed_1)
__unnamed_1:
        /*0072*/ 	.byte	0x76, 0x6f, 0x69, 0x64, 0x20, 0x63, 0x75, 0x74, 0x6c, 0x61, 0x73, 0x73, 0x3a, 0x3a, 0x67, 0x65
        /* <DEDUP_REMOVED lines=180> */
        /*0bc2*/ 	.byte	0x6e, 0x74, 0x69, 0x74, 0x79, 0x5d, 0x00
.L_0:


//--------------------- .nv.shared._ZN7cutlass13device_kernelINS_4gemm6kernel13GemmUniversalIN4cute5tupleIJiiiiEEENS1_10collective13CollectiveMmaINS1_34MainloopSm90TmaGmmaWarpSpecializedILi2ENS5_IJNS4_1CILi1EEENSA_ILi4EEESB_EEENS1_35KernelTmaWarpSpecializedCooperativeEEENS5_IJNSA_ILi128EEESG_NSA_ILi64EEEEEENS_6half_tENS5_IJSB_llEEESJ_SK_NS4_8TiledMMAINS4_8MMA_AtomIJNS4_4SM904GMMA26MMA_64x128x16_F32F16F16_SSILNSO_5MajorE1ELSQ_1ELNSO_7ScaleInE1ELSR_1EEEEEENS4_6LayoutINS5_IJNSA_ILi2EEESB_SB_EEENS5_IJSB_NSA_ILi0EEESX_EEEEENS5_IJNS4_10UnderscoreES10_S10_EEEEENS4_23SM90_TMA_LOAD_MULTICASTENS4_14ComposedLayoutINS4_7SwizzleILi3ELi4ELi3EEENS4_18smem_ptr_flag_bitsILi16EEENSU_INS5_IJSH_NSA_ILi8EEEEEENS5_IJSB_SH_EEEEEEEvNS4_8identityENS4_13SM90_TMA_LOADES1D_vS1E_EENS_8epilogue10collective6detail29Sm90TmaWarpSpecializedAdapterINS1I_15DefaultEpilogueISJ_NS5_IJlSB_lEEES1M_NS1H_6thread17LinearCombinationISJ_Li1EffLNS1N_9ScaleType4KindE0ELNS_15FloatRoundStyleE2ESJ_EENS1_15EpilogueDefaultEEEEEvvEEEEvNT_6ParamsE --------------------------
	.section	.nv.shared._ZN7cutlass13device_kernelINS_4gemm6kernel13GemmUniversalIN4cute5tupleIJiiiiEEENS1_10collective13CollectiveMmaINS1_34MainloopSm90TmaGmmaWarpSpecializedILi2ENS5_IJNS4_1CILi1EEENSA_ILi4EEESB_EEENS1_35KernelTmaWarpSpecializedCooperativeEEENS5_IJNSA_ILi128EEESG_NSA_ILi64EEEEEENS_6half_tENS5_IJSB_llEEESJ_SK_NS4_8TiledMMAINS4_8MMA_AtomIJNS4_4SM904GMMA26MMA_64x128x16_F32F16F16_SSILNSO_5MajorE1ELSQ_1ELNSO_7ScaleInE1ELSR_1EEEEEENS4_6LayoutINS5_IJNSA_ILi2EEESB_SB_EEENS5_IJSB_NSA_ILi0EEESX_EEEEENS5_IJNS4_10UnderscoreES10_S10_EEEEENS4_23SM90_TMA_LOAD_MULTICASTENS4_14ComposedLayoutINS4_7SwizzleILi3ELi4ELi3EEENS4_18smem_ptr_flag_bitsILi16EEENSU_INS5_IJSH_NSA_ILi8EEEEEENS5_IJSB_SH_EEEEEEEvNS4_8identityENS4_13SM90_TMA_LOADES1D_vS1E_EENS_8epilogue10collective6detail29Sm90TmaWarpSpecializedAdapterINS1I_15DefaultEpilogueISJ_NS5_IJlSB_lEEES1M_NS1H_6thread17LinearCombinationISJ_Li1EffLNS1N_9ScaleType4KindE0ELNS_15FloatRoundStyleE2ESJ_EENS1_15EpilogueDefaultEEEEEvvEEEEvNT_6ParamsE,"aw",@nobits
	.sectionflags	@""
	.align	16
	.zero		1024


//--------------------- .nv.shared.reserved.0     --------------------------
	.section	.nv.shared.reserved.0,"aw",@nobits
	.weak		__nv_reservedSMEM_offset_0_alias
	.size		__nv_reservedSMEM_offset_0_alias, 0, 0
	.other		__nv_reservedSMEM_offset_0_alias,@"STO_CUDA_RESERVED_SHARED STV_DEFAULT"
__nv_reservedSMEM_offset_0_alias:
	.zero		0


//--------------------- .nv.global                --------------------------
	.section	.nv.global,"aw",@nobits
.nv.global:
	.type		_ZN40_INTERNAL_920e4375_4_k_cu_ea17a9d4_234724cute1_E,@object
	.size		_ZN40_INTERNAL_920e4375_4_k_cu_ea17a9d4_234724cute1_E,(_ZN40_INTERNAL_920e4375_4_k_cu_ea17a9d4_234724cuda3std3__45__cpo6cbeginE - _ZN40_INTERNAL_920e4375_4_k_cu_ea17a9d4_234724cute1_E)
_ZN40_INTERNAL_920e4375_4_k_cu_ea17a9d4_234724cute1_E:
	.zero		1
	.type		_ZN40_INTERNAL_920e4375_4_k_cu_ea17a9d4_234724cuda3std3__45__cpo6cbeginE,@object
	.size		_ZN40_INTERNAL_920e4375_4_k_cu_ea17a9d4_234724cuda3std3__45__cpo6cbeginE,(_ZN40_INTERNAL_920e4375_4_k_cu_ea17a9d4_234724cuda3std3__48in_placeE - _ZN40_INTERNAL_920e4375_4_k_cu_ea17a9d4_234724cuda3std3__45__cpo6cbeginE)
_ZN40_INTERNAL_920e4375_4_k_cu_ea17a9d4_234724cuda3std3__45__cpo6cbeginE:
	.zero		1
	.type		_ZN40_INTERNAL_920e4375_4_k_cu_ea17a9d4_234724cuda3std3__48in_placeE,@object
	.size		_ZN40_INTERNAL_920e4375_4_k_cu_ea17a9d4_234724cuda3std3__48in_placeE,(_ZN40_INTERNAL_920e4375_4_k_cu_ea17a9d4_234724cuda3std6ranges3__45__cpo9iter_moveE - _ZN40_INTERNAL_920e4375_4_k_cu_ea17a9d4_234724cuda3std3__48in_placeE)
_ZN40_INTERNAL_920e4375_4_k_cu_ea17a9d4_234724cuda3std3__48in_placeE:
	.zero		1
	.type		_ZN40_INTERNAL_920e4375_4_k_cu_ea17a9d4_234724cuda3std6ranges3__45__cpo9iter_moveE,@object
	.size		_ZN40_INTERNAL_920e4375_4_k_cu_ea17a9d4_234724cuda3std6ranges3__45__cpo9iter_moveE,(_ZN40_INTERNAL_920e4375_4_k_cu_ea17a9d4_234724cuda3std3__45__cpo5beginE - _ZN40_INTERNAL_920e4375_4_k_cu_ea17a9d4_234724cuda3std6ranges3__45__cpo9iter_moveE)
_ZN40_INTERNAL_920e4375_4_k_cu_ea17a9d4_234724cuda3std6ranges3__45__cpo9iter_moveE:
	.zero		1
	.type		_ZN40_INTERNAL_920e4375_4_k_cu_ea17a9d4_234724cuda3std3__45__cpo5beginE,@object
	.size		_ZN40_INTERNAL_920e4375_4_k_cu_ea17a9d4_234724cuda3std3__45__cpo5beginE,(_ZN40_INTERNAL_920e4375_4_k_cu_ea17a9d4_234724cuda3std3__442_GLOBAL__N__920e4375_4_k_cu_ea17a9d4_234726ignoreE - _ZN40_INTERNAL_920e4375_4_k_cu_ea17a9d4_234724cuda3std3__45__cpo5beginE)
_ZN40_INTERNAL_920e4375_4_k_cu_ea17a9d4_234724cuda3std3__45__cpo5beginE:
	.zero		1
	.type		_ZN40_INTERNAL_920e4375_4_k_cu_ea17a9d4_234724cuda3std3__442_GLOBAL__N__920e4375_4_k_cu_ea17a9d4_234726ignoreE,@object
	.size		_ZN40_INTERNAL_920e4375_4_k_cu_ea17a9d4_234724cuda3std3__442_GLOBAL__N__920e4375_4_k_cu_ea17a9d4_234726ignoreE,(_ZN40_INTERNAL_920e4375_4_k_cu_ea17a9d4_234724cute7productE - _ZN40_INTERNAL_920e4375_4_k_cu_ea17a9d4_234724cuda3std3__442_GLOBAL__N__920e4375_4_k_cu_ea17a9d4_234726ignoreE)
_ZN40_INTERNAL_920e4375_4_k_cu_ea17a9d4_234724cuda3std3__442_GLOBAL__N__920e4375_4_k_cu_ea17a9d4_234726ignoreE:
	.zero		1
	.type		_ZN40_INTERNAL_920e4375_4_k_cu_ea17a9d4_234724cute7productE,@object
	.size		_ZN40_INTERNAL_920e4375_4_k_cu_ea17a9d4_234724cute7productE,(_ZN40_INTERNAL_920e4375_4_k_cu_ea17a9d4_234724cuda3std3__45__cpo3endE - _ZN40_INTERNAL_920e4375_4_k_cu_ea17a9d4_234724cute7productE)
_ZN40_INTERNAL_920e4375_4_k_cu_ea17a9d4_234724cute7productE:
	.zero		1
	.type		_ZN40_INTERNAL_920e4375_4_k_cu_ea17a9d4_234724cuda3std3__45__cpo3endE,@object
	.size		_ZN40_INTERNAL_920e4375_4_k_cu_ea17a9d4_234724cuda3std3__45__cpo3endE,(_ZN40_INTERNAL_920e4375_4_k_cu_ea17a9d4_234724cuda3std3__419piecewise_constructE - _ZN40_INTERNAL_920e4375_4_k_cu_ea17a9d4_234724cuda3std3__45__cpo3endE)
_ZN40_INTERNAL_920e4375_4_k_cu_ea17a9d4_234724cuda3std3__45__cpo3endE:
	.zero		1
	.type		_ZN40_INTERNAL_920e4375_4_k_cu_ea17a9d4_234724cuda3std3__419piecewise_constructE,@object
	.size		_ZN40_INTERNAL_920e4375_4_k_cu_ea17a9d4_234724cuda3std3__419piecewise_constructE,(_ZN40_INTERNAL_920e4375_4_k_cu_ea17a9d4_234724cuda3std3__45__cpo4cendE - _ZN40_INTERNAL_920e4375_4_k_cu_ea17a9d4_234724cuda3std3__419piecewise_constructE)
_ZN40_INTERNAL_920e4375_4_k_cu_ea17a9d4_234724cuda3std3__419piecewise_constructE:
	.zero		1
	.type		_ZN40_INTERNAL_920e4375_4_k_cu_ea17a9d4_234724cuda3std3__45__cpo4cendE,@object
	.size		_ZN40_INTERNAL_920e4375_4_k_cu_ea17a9d4_234724cuda3std3__45__cpo4cendE,(_ZN40_INTERNAL_920e4375_4_k_cu_ea17a9d4_234724cuda3std6ranges3__45__cpo4swapE - _ZN40_INTERNAL_920e4375_4_k_cu_ea17a9d4_234724cuda3std3__45__cpo4cendE)
_ZN40_INTERNAL_920e4375_4_k_cu_ea17a9d4_234724cuda3std3__45__cpo4cendE:
	.zero		1
	.type		_ZN40_INTERNAL_920e4375_4_k_cu_ea17a9d4_234724cuda3std6ranges3__45__cpo4swapE,@object
	.size		_ZN40_INTERNAL_920e4375_4_k_cu_ea17a9d4_234724cuda3std6ranges3__45__cpo4swapE,(.L_8 - _ZN40_INTERNAL_920e4375_4_k_cu_ea17a9d4_234724cuda3std6ranges3__45__cpo4swapE)
_ZN40_INTERNAL_920e4375_4_k_cu_ea17a9d4_234724cuda3std6ranges3__45__cpo4swapE:
	.zero		1
.L_8:


//--------------------- .nv.constant0._ZN7cutlass13device_kernelINS_4gemm6kernel13GemmUniversalIN4cute5tupleIJiiiiEEENS1_10collective13CollectiveMmaINS1_34MainloopSm90TmaGmmaWarpSpecializedILi2ENS5_IJNS4_1CILi1EEENSA_ILi4EEESB_EEENS1_35KernelTmaWarpSpecializedCooperativeEEENS5_IJNSA_ILi128EEESG_NSA_ILi64EEEEEENS_6half_tENS5_IJSB_llEEESJ_SK_NS4_8TiledMMAINS4_8MMA_AtomIJNS4_4SM904GMMA26MMA_64x128x16_F32F16F16_SSILNSO_5MajorE1ELSQ_1ELNSO_7ScaleInE1ELSR_1EEEEEENS4_6LayoutINS5_IJNSA_ILi2EEESB_SB_EEENS5_IJSB_NSA_ILi0EEESX_EEEEENS5_IJNS4_10UnderscoreES10_S10_EEEEENS4_23SM90_TMA_LOAD_MULTICASTENS4_14ComposedLayoutINS4_7SwizzleILi3ELi4ELi3EEENS4_18smem_ptr_flag_bitsILi16EEENSU_INS5_IJSH_NSA_ILi8EEEEEENS5_IJSB_SH_EEEEEEEvNS4_8identityENS4_13SM90_TMA_LOADES1D_vS1E_EENS_8epilogue10collective6detail29Sm90TmaWarpSpecializedAdapterINS1I_15DefaultEpilogueISJ_NS5_IJlSB_lEEES1M_NS1H_6thread17LinearCombinationISJ_Li1EffLNS1N_9ScaleType4KindE0ELNS_15FloatRoundStyleE2ESJ_EENS1_15EpilogueDefaultEEEEEvvEEEEvNT_6ParamsE --------------------------
	.section	.nv.constant0._ZN7cutlass13device_kernelINS_4gemm6kernel13GemmUniversalIN4cute5tupleIJiiiiEEENS1_10collective13CollectiveMmaINS1_34MainloopSm90TmaGmmaWarpSpecializedILi2ENS5_IJNS4_1CILi1EEENSA_ILi4EEESB_EEENS1_35KernelTmaWarpSpecializedCooperativeEEENS5_IJNSA_ILi128EEESG_NSA_ILi64EEEEEENS_6half_tENS5_IJSB_llEEESJ_SK_NS4_8TiledMMAINS4_8MMA_AtomIJNS4_4SM904GMMA26MMA_64x128x16_F32F16F16_SSILNSO_5MajorE1ELSQ_1ELNSO_7ScaleInE1ELSR_1EEEEEENS4_6LayoutINS5_IJNSA_ILi2EEESB_SB_EEENS5_IJSB_NSA_ILi0EEESX_EEEEENS5_IJNS4_10UnderscoreES10_S10_EEEEENS4_23SM90_TMA_LOAD_MULTICASTENS4_14ComposedLayoutINS4_7SwizzleILi3ELi4ELi3EEENS4_18smem_ptr_flag_bitsILi16EEENSU_INS5_IJSH_NSA_ILi8EEEEEENS5_IJSB_SH_EEEEEEEvNS4_8identityENS4_13SM90_TMA_LOADES1D_vS1E_EENS_8epilogue10collective6detail29Sm90TmaWarpSpecializedAdapterINS1I_15DefaultEpilogueISJ_NS5_IJlSB_lEEES1M_NS1H_6thread17LinearCombinationISJ_Li1EffLNS1N_9ScaleType4KindE0ELNS_15FloatRoundStyleE2ESJ_EENS1_15EpilogueDefaultEEEEEvvEEEEvNT_6ParamsE,"a",@progbits
	.sectionflags	@""
	.align	4
.nv.constant0._ZN7cutlass13device_kernelINS_4gemm6kernel13GemmUniversalIN4cute5tupleIJiiiiEEENS1_10collective13CollectiveMmaINS1_34MainloopSm90TmaGmmaWarpSpecializedILi2ENS5_IJNS4_1CILi1EEENSA_ILi4EEESB_EEENS1_35KernelTmaWarpSpecializedCooperativeEEENS5_IJNSA_ILi128EEESG_NSA_ILi64EEEEEENS_6half_tENS5_IJSB_llEEESJ_SK_NS4_8TiledMMAINS4_8MMA_AtomIJNS4_4SM904GMMA26MMA_64x128x16_F32F16F16_SSILNSO_5MajorE1ELSQ_1ELNSO_7ScaleInE1ELSR_1EEEEEENS4_6LayoutINS5_IJNSA_ILi2EEESB_SB_EEENS5_IJSB_NSA_ILi0EEESX_EEEEENS5_IJNS4_10UnderscoreES10_S10_EEEEENS4_23SM90_TMA_LOAD_MULTICASTENS4_14ComposedLayoutINS4_7SwizzleILi3ELi4ELi3EEENS4_18smem_ptr_flag_bitsILi16EEENSU_INS5_IJSH_NSA_ILi8EEEEEENS5_IJSB_SH_EEEEEEEvNS4_8identityENS4_13SM90_TMA_LOADES1D_vS1E_EENS_8epilogue10collective6detail29Sm90TmaWarpSpecializedAdapterINS1I_15DefaultEpilogueISJ_NS5_IJlSB_lEEES1M_NS1H_6thread17LinearCombinationISJ_Li1EffLNS1N_9ScaleType4KindE0ELNS_15FloatRoundStyleE2ESJ_EENS1_15EpilogueDefaultEEEEEvvEEEEvNT_6ParamsE:
	.zero		1664


//--------------------- SYMBOLS --------------------------

	.type		.nv.reservedSmem.offset0,@object
	.size		.nv.reservedSmem.offset0,0x4
	.type		__assertfail,@function
